//
// Generated by NVIDIA NVVM Compiler
//
// Compiler Build ID: CL-36424714
// Cuda compilation tools, release 13.0, V13.0.88
// Based on NVVM 20.0.0
//

.version 9.0
.target sm_100
.address_size 64

	// .globl	gelu_approx_f32

.visible .entry gelu_approx_f32(
	.param .u64 .ptr .align 1 gelu_approx_f32_param_0,
	.param .u64 .ptr .align 1 gelu_approx_f32_param_1,
	.param .u32 gelu_approx_f32_param_2
)
{
	.reg .pred 	%p<14>;
	.reg .b32 	%r<15>;
	.reg .b32 	%f<83>;
	.reg .b64 	%rd<9>;
	.reg .b64 	%fd<6>;

	ld.param.u64 	%rd1, [gelu_approx_f32_param_0];
	ld.param.u64 	%rd2, [gelu_approx_f32_param_1];
	ld.param.u32 	%r2, [gelu_approx_f32_param_2];
	mov.u32 	%r3, %ctaid.x;
	mov.u32 	%r4, %ntid.x;
	mov.u32 	%r5, %tid.x;
	mad.lo.s32 	%r1, %r3, %r4, %r5;
	setp.ge.s32 	%p1, %r1, %r2;
	@%p1 bra 	$L__BB0_9;
	cvta.to.global.u64 	%rd3, %rd1;
	mul.wide.s32 	%rd4, %r1, 4;
	add.s64 	%rd5, %rd3, %rd4;
	ld.global.f32 	%f1, [%rd5];
	abs.f32 	%f2, %f1;
	setp.lt.f32 	%p2, %f2, 0f00800000;
	mul.f32 	%f9, %f2, 0f4B800000;
	selp.f32 	%f10, %f9, %f2, %p2;
	selp.f32 	%f11, 0fC1C00000, 0f00000000, %p2;
	mov.b32 	%r6, %f10;
	add.s32 	%r7, %r6, -1060439283;
	and.b32  	%r8, %r7, -8388608;
	sub.s32 	%r9, %r6, %r8;
	mov.b32 	%f12, %r9;
	cvt.rn.f32.s32 	%f13, %r8;
	fma.rn.f32 	%f14, %f13, 0f34000000, %f11;
	add.f32 	%f15, %f12, 0fBF800000;
	add.f32 	%f16, %f12, 0f3F800000;
	rcp.approx.ftz.f32 	%f17, %f16;
	add.f32 	%f18, %f15, %f15;
	mul.f32 	%f19, %f18, %f17;
	mul.f32 	%f20, %f19, %f19;
	sub.f32 	%f21, %f15, %f19;
	add.f32 	%f22, %f21, %f21;
	neg.f32 	%f23, %f19;
	fma.rn.f32 	%f24, %f23, %f15, %f22;
	mul.rn.f32 	%f25, %f17, %f24;
	fma.rn.f32 	%f26, %f20, 0f3A2C32E4, 0f3B52E7DB;
	fma.rn.f32 	%f27, %f26, %f20, 0f3C93BB73;
	fma.rn.f32 	%f28, %f27, %f20, 0f3DF6384F;
	mul.rn.f32 	%f29, %f28, %f20;
	fma.rn.f32 	%f30, %f19, 0f3FB8AA3B, %f14;
	sub.f32 	%f31, %f14, %f30;
	fma.rn.f32 	%f32, %f19, 0f3FB8AA3B, %f31;
	fma.rn.f32 	%f33, %f25, 0f3FB8AA3B, %f32;
	fma.rn.f32 	%f34, %f19, 0f32A55E34, %f33;
	mul.f32 	%f35, %f29, 0f40400000;
	fma.rn.f32 	%f36, %f35, %f25, %f34;
	fma.rn.f32 	%f37, %f29, %f19, %f36;
	add.rn.f32 	%f38, %f30, %f37;
	neg.f32 	%f39, %f30;
	add.rn.f32 	%f40, %f38, %f39;
	neg.f32 	%f41, %f40;
	add.rn.f32 	%f42, %f37, %f41;
	mov.f32 	%f43, 0f40400000;
	mul.rn.f32 	%f44, %f38, %f43;
	neg.f32 	%f45, %f44;
	fma.rn.f32 	%f46, %f38, 0f40400000, %f45;
	fma.rn.f32 	%f47, %f42, 0f40400000, %f46;
	cvt.rni.f32.f32 	%f48, %f44;
	sub.f32 	%f49, %f44, %f48;
	add.f32 	%f50, %f49, %f47;
	fma.rn.f32 	%f51, %f50, 0f391FCB8E, 0f3AAF85ED;
	fma.rn.f32 	%f52, %f51, %f50, 0f3C1D9856;
	fma.rn.f32 	%f53, %f52, %f50, 0f3D6357BB;
	fma.rn.f32 	%f54, %f53, %f50, 0f3E75FDEC;
	fma.rn.f32 	%f55, %f54, %f50, 0f3F317218;
	fma.rn.f32 	%f56, %f55, %f50, 0f3F800000;
	cvt.rzi.s32.f32 	%r10, %f48;
	setp.gt.f32 	%p3, %f48, 0f00000000;
	selp.b32 	%r11, 0, -2097152000, %p3;
	add.s32 	%r12, %r11, 2130706432;
	mov.b32 	%f57, %r12;
	mul.f32 	%f58, %f56, %f57;
	shl.b32 	%r13, %r10, 23;
	sub.s32 	%r14, %r13, %r11;
	mov.b32 	%f59, %r14;
	mul.f32 	%f60, %f58, %f59;
	abs.f32 	%f61, %f44;
	setp.gt.f32 	%p4, %f61, 0f43180000;
	setp.lt.f32 	%p5, %f44, 0f00000000;
	selp.f32 	%f62, 0f00000000, 0f7F800000, %p5;
	selp.f32 	%f3, %f62, %f60, %p4;
	setp.eq.f32 	%p6, %f1, 0f3F800000;
	mov.f32 	%f82, 0f3F800000;
	@%p6 bra 	$L__BB0_8;
	setp.num.f32 	%p7, %f2, %f2;
	@%p7 bra 	$L__BB0_4;
	mov.f32 	%f63, 0f40400000;
	add.rn.f32 	%f82, %f1, %f63;
	bra.uni 	$L__BB0_8;
$L__BB0_4:
	setp.neu.f32 	%p8, %f1, 0f00000000;
	setp.neu.f32 	%p9, %f2, 0f7F800000;
	and.pred  	%p10, %p8, %p9;
	@%p10 bra 	$L__BB0_6;
	add.f32 	%f82, %f1, %f1;
	bra.uni 	$L__BB0_8;
$L__BB0_6:
	setp.geu.f32 	%p11, %f1, 0f00000000;
	mov.f32 	%f82, %f3;
	@%p11 bra 	$L__BB0_8;
	neg.f32 	%f82, %f3;
$L__BB0_8:
	fma.rn.f32 	%f64, %f82, 0f3D372713, %f1;
	mul.f32 	%f65, %f64, 0f3F4C422A;
	abs.f32 	%f66, %f65;
	mul.f32 	%f67, %f66, 0f4038AA3B;
	ex2.approx.ftz.f32 	%f68, %f67;
	add.f32 	%f69, %f68, 0f3F800000;
	rcp.approx.ftz.f32 	%f70, %f69;
	fma.rn.f32 	%f71, %f70, 0fC0000000, 0f3F800000;
	setp.ge.f32 	%p12, %f66, 0f41102CB4;
	selp.f32 	%f72, 0f3F800000, %f71, %p12;
	copysign.f32 	%f73, %f65, %f72;
	mul.f32 	%f74, %f65, %f65;
	fma.rn.f32 	%f75, %f74, 0f3C80F082, 0fBD563CAE;
	fma.rn.f32 	%f76, %f75, %f74, 0f3E085941;
	fma.rn.f32 	%f77, %f76, %f74, 0fBEAAA9ED;
	fma.rn.f32 	%f78, %f77, %f74, 0f00000000;
	fma.rn.f32 	%f79, %f78, %f65, %f65;
	setp.ge.f32 	%p13, %f66, 0f3F19999A;
	selp.f32 	%f80, %f73, %f79, %p13;
	cvt.f64.f32 	%fd1, %f80;
	add.f64 	%fd2, %fd1, 0d3FF0000000000000;
	cvt.f64.f32 	%fd3, %f1;
	mul.f64 	%fd4, %fd3, 0d3FE0000000000000;
	mul.f64 	%fd5, %fd4, %fd2;
	cvt.rn.f32.f64 	%f81, %fd5;
	cvta.to.global.u64 	%rd6, %rd2;
	add.s64 	%rd8, %rd6, %rd4;
	st.global.f32 	[%rd8], %f81;
$L__BB0_9:
	ret;

}
	// .globl	gelu_approx_f16
.visible .entry gelu_approx_f16(
	.param .u64 .ptr .align 1 gelu_approx_f16_param_0,
	.param .u64 .ptr .align 1 gelu_approx_f16_param_1,
	.param .u32 gelu_approx_f16_param_2
)
{
	.reg .pred 	%p<14>;
	.reg .b16 	%rs<3>;
	.reg .b32 	%r<15>;
	.reg .b32 	%f<84>;
	.reg .b64 	%rd<9>;
	.reg .b64 	%fd<6>;

	ld.param.u64 	%rd1, [gelu_approx_f16_param_0];
	ld.param.u64 	%rd2, [gelu_approx_f16_param_1];
	ld.param.u32 	%r2, [gelu_approx_f16_param_2];
	mov.u32 	%r3, %ctaid.x;
	mov.u32 	%r4, %ntid.x;
	mov.u32 	%r5, %tid.x;
	mad.lo.s32 	%r1, %r3, %r4, %r5;
	setp.ge.s32 	%p1, %r1, %r2;
	@%p1 bra 	$L__BB1_9;
	cvta.to.global.u64 	%rd3, %rd1;
	mul.wide.s32 	%rd4, %r1, 2;
	add.s64 	%rd5, %rd3, %rd4;
	ld.global.u16 	%rs1, [%rd5];
	// begin inline asm
	{  cvt.f32.f16 %f8, %rs1;}

	// end inline asm
	abs.f32 	%f2, %f8;
	setp.lt.f32 	%p2, %f2, 0f00800000;
	mul.f32 	%f10, %f2, 0f4B800000;
	selp.f32 	%f11, %f10, %f2, %p2;
	selp.f32 	%f12, 0fC1C00000, 0f00000000, %p2;
	mov.b32 	%r6, %f11;
	add.s32 	%r7, %r6, -1060439283;
	and.b32  	%r8, %r7, -8388608;
	sub.s32 	%r9, %r6, %r8;
	mov.b32 	%f13, %r9;
	cvt.rn.f32.s32 	%f14, %r8;
	fma.rn.f32 	%f15, %f14, 0f34000000, %f12;
	add.f32 	%f16, %f13, 0fBF800000;
	add.f32 	%f17, %f13, 0f3F800000;
	rcp.approx.ftz.f32 	%f18, %f17;
	add.f32 	%f19, %f16, %f16;
	mul.f32 	%f20, %f19, %f18;
	mul.f32 	%f21, %f20, %f20;
	sub.f32 	%f22, %f16, %f20;
	add.f32 	%f23, %f22, %f22;
	neg.f32 	%f24, %f20;
	fma.rn.f32 	%f25, %f24, %f16, %f23;
	mul.rn.f32 	%f26, %f18, %f25;
	fma.rn.f32 	%f27, %f21, 0f3A2C32E4, 0f3B52E7DB;
	fma.rn.f32 	%f28, %f27, %f21, 0f3C93BB73;
	fma.rn.f32 	%f29, %f28, %f21, 0f3DF6384F;
	mul.rn.f32 	%f30, %f29, %f21;
	fma.rn.f32 	%f31, %f20, 0f3FB8AA3B, %f15;
	sub.f32 	%f32, %f15, %f31;
	fma.rn.f32 	%f33, %f20, 0f3FB8AA3B, %f32;
	fma.rn.f32 	%f34, %f26, 0f3FB8AA3B, %f33;
	fma.rn.f32 	%f35, %f20, 0f32A55E34, %f34;
	mul.f32 	%f36, %f30, 0f40400000;
	fma.rn.f32 	%f37, %f36, %f26, %f35;
	fma.rn.f32 	%f38, %f30, %f20, %f37;
	add.rn.f32 	%f39, %f31, %f38;
	neg.f32 	%f40, %f31;
	add.rn.f32 	%f41, %f39, %f40;
	neg.f32 	%f42, %f41;
	add.rn.f32 	%f43, %f38, %f42;
	mov.f32 	%f44, 0f40400000;
	mul.rn.f32 	%f45, %f39, %f44;
	neg.f32 	%f46, %f45;
	fma.rn.f32 	%f47, %f39, 0f40400000, %f46;
	fma.rn.f32 	%f48, %f43, 0f40400000, %f47;
	cvt.rni.f32.f32 	%f49, %f45;
	sub.f32 	%f50, %f45, %f49;
	add.f32 	%f51, %f50, %f48;
	fma.rn.f32 	%f52, %f51, 0f391FCB8E, 0f3AAF85ED;
	fma.rn.f32 	%f53, %f52, %f51, 0f3C1D9856;
	fma.rn.f32 	%f54, %f53, %f51, 0f3D6357BB;
	fma.rn.f32 	%f55, %f54, %f51, 0f3E75FDEC;
	fma.rn.f32 	%f56, %f55, %f51, 0f3F317218;
	fma.rn.f32 	%f57, %f56, %f51, 0f3F800000;
	cvt.rzi.s32.f32 	%r10, %f49;
	setp.gt.f32 	%p3, %f49, 0f00000000;
	selp.b32 	%r11, 0, -2097152000, %p3;
	add.s32 	%r12, %r11, 2130706432;
	mov.b32 	%f58, %r12;
	mul.f32 	%f59, %f57, %f58;
	shl.b32 	%r13, %r10, 23;
	sub.s32 	%r14, %r13, %r11;
	mov.b32 	%f60, %r14;
	mul.f32 	%f61, %f59, %f60;
	abs.f32 	%f62, %f45;
	setp.gt.f32 	%p4, %f62, 0f43180000;
	setp.lt.f32 	%p5, %f45, 0f00000000;
	selp.f32 	%f63, 0f00000000, 0f7F800000, %p5;
	selp.f32 	%f3, %f63, %f61, %p4;
	setp.eq.f32 	%p6, %f8, 0f3F800000;
	mov.f32 	%f83, 0f3F800000;
	@%p6 bra 	$L__BB1_8;
	setp.num.f32 	%p7, %f2, %f2;
	@%p7 bra 	$L__BB1_4;
	mov.f32 	%f64, 0f40400000;
	add.rn.f32 	%f83, %f8, %f64;
	bra.uni 	$L__BB1_8;
$L__BB1_4:
	setp.neu.f32 	%p8, %f8, 0f00000000;
	setp.neu.f32 	%p9, %f2, 0f7F800000;
	and.pred  	%p10, %p8, %p9;
	@%p10 bra 	$L__BB1_6;
	add.f32 	%f83, %f8, %f8;
	bra.uni 	$L__BB1_8;
$L__BB1_6:
	setp.geu.f32 	%p11, %f8, 0f00000000;
	mov.f32 	%f83, %f3;
	@%p11 bra 	$L__BB1_8;
	neg.f32 	%f83, %f3;
$L__BB1_8:
	fma.rn.f32 	%f66, %f83, 0f3D372713, %f8;
	mul.f32 	%f67, %f66, 0f3F4C422A;
	abs.f32 	%f68, %f67;
	mul.f32 	%f69, %f68, 0f4038AA3B;
	ex2.approx.ftz.f32 	%f70, %f69;
	add.f32 	%f71, %f70, 0f3F800000;
	rcp.approx.ftz.f32 	%f72, %f71;
	fma.rn.f32 	%f73, %f72, 0fC0000000, 0f3F800000;
	setp.ge.f32 	%p12, %f68, 0f41102CB4;
	selp.f32 	%f74, 0f3F800000, %f73, %p12;
	copysign.f32 	%f75, %f67, %f74;
	mul.f32 	%f76, %f67, %f67;
	fma.rn.f32 	%f77, %f76, 0f3C80F082, 0fBD563CAE;
	fma.rn.f32 	%f78, %f77, %f76, 0f3E085941;
	fma.rn.f32 	%f79, %f78, %f76, 0fBEAAA9ED;
	fma.rn.f32 	%f80, %f79, %f76, 0f00000000;
	fma.rn.f32 	%f81, %f80, %f67, %f67;
	setp.ge.f32 	%p13, %f68, 0f3F19999A;
	selp.f32 	%f82, %f75, %f81, %p13;
	cvt.f64.f32 	%fd1, %f82;
	add.f64 	%fd2, %fd1, 0d3FF0000000000000;
	cvt.f64.f32 	%fd3, %f8;
	mul.f64 	%fd4, %fd3, 0d3FE0000000000000;
	mul.f64 	%fd5, %fd4, %fd2;
	cvt.rn.f32.f64 	%f65, %fd5;
	// begin inline asm
	{  cvt.rn.f16.f32 %rs2, %f65;}

	// end inline asm
	cvta.to.global.u64 	%rd6, %rd2;
	add.s64 	%rd8, %rd6, %rd4;
	st.global.u16 	[%rd8], %rs2;
$L__BB1_9:
	ret;

}
	// .globl	gelu_approx_fast_f32
.visible .entry gelu_approx_fast_f32(
	.param .u64 .ptr .align 1 gelu_approx_fast_f32_param_0,
	.param .u64 .ptr .align 1 gelu_approx_fast_f32_param_1,
	.param .u32 gelu_approx_fast_f32_param_2
)
{
	.reg .pred 	%p<13>;
	.reg .b32 	%r<17>;
	.reg .b32 	%f<83>;
	.reg .b64 	%rd<9>;
	.reg .b64 	%fd<6>;

	ld.param.u64 	%rd1, [gelu_approx_fast_f32_param_0];
	ld.param.u64 	%rd2, [gelu_approx_fast_f32_param_1];
	ld.param.u32 	%r2, [gelu_approx_fast_f32_param_2];
	mov.u32 	%r3, %ctaid.x;
	mov.u32 	%r4, %ntid.x;
	mov.u32 	%r5, %tid.x;
	mad.lo.s32 	%r1, %r3, %r4, %r5;
	setp.ge.s32 	%p1, %r1, %r2;
	@%p1 bra 	$L__BB2_7;
	cvta.to.global.u64 	%rd3, %rd1;
	mul.wide.s32 	%rd4, %r1, 4;
	add.s64 	%rd5, %rd3, %rd4;
	ld.global.f32 	%f1, [%rd5];
	abs.f32 	%f2, %f1;
	setp.eq.f32 	%p2, %f1, 0f3F800000;
	mov.f32 	%f82, 0f3F800000;
	@%p2 bra 	$L__BB2_6;
	setp.num.f32 	%p3, %f2, %f2;
	@%p3 bra 	$L__BB2_4;
	mov.f32 	%f63, 0f40000000;
	add.rn.f32 	%f82, %f1, %f63;
	bra.uni 	$L__BB2_6;
$L__BB2_4:
	setp.lt.f32 	%p4, %f2, 0f00800000;
	mul.f32 	%f8, %f2, 0f4B800000;
	selp.f32 	%f9, %f8, %f2, %p4;
	mov.b32 	%r6, %f9;
	add.s32 	%r7, %r6, -1060439283;
	and.b32  	%r8, %r7, -8388608;
	sub.s32 	%r9, %r6, %r8;
	mov.b32 	%f10, %r9;
	cvt.rn.f32.s32 	%f11, %r8;
	selp.f32 	%f12, 0fC1C00000, 0f00000000, %p4;
	fma.rn.f32 	%f13, %f11, 0f34000000, %f12;
	add.f32 	%f14, %f10, 0fBF800000;
	add.f32 	%f15, %f10, 0f3F800000;
	rcp.approx.ftz.f32 	%f16, %f15;
	add.f32 	%f17, %f14, %f14;
	mul.f32 	%f18, %f17, %f16;
	mul.f32 	%f19, %f18, %f18;
	neg.f32 	%f20, %f18;
	sub.f32 	%f21, %f14, %f18;
	add.f32 	%f22, %f21, %f21;
	fma.rn.f32 	%f23, %f20, %f14, %f22;
	mul.rn.f32 	%f24, %f16, %f23;
	fma.rn.f32 	%f25, %f19, 0f3A2C32E4, 0f3B52E7DB;
	fma.rn.f32 	%f26, %f25, %f19, 0f3C93BB73;
	fma.rn.f32 	%f27, %f26, %f19, 0f3DF6384F;
	mul.rn.f32 	%f28, %f27, %f19;
	fma.rn.f32 	%f29, %f18, 0f3FB8AA3B, %f13;
	mul.f32 	%f30, %f28, 0f40400000;
	sub.f32 	%f31, %f13, %f29;
	fma.rn.f32 	%f32, %f18, 0f3FB8AA3B, %f31;
	fma.rn.f32 	%f33, %f24, 0f3FB8AA3B, %f32;
	fma.rn.f32 	%f34, %f18, 0f32A55E34, %f33;
	fma.rn.f32 	%f35, %f30, %f24, %f34;
	fma.rn.f32 	%f36, %f28, %f18, %f35;
	add.rn.f32 	%f37, %f29, %f36;
	mov.f32 	%f38, 0f40000000;
	mul.rn.f32 	%f39, %f37, %f38;
	cvt.rni.f32.f32 	%f40, %f39;
	sub.f32 	%f41, %f39, %f40;
	neg.f32 	%f42, %f39;
	fma.rn.f32 	%f43, %f37, 0f40000000, %f42;
	neg.f32 	%f44, %f29;
	add.rn.f32 	%f45, %f37, %f44;
	neg.f32 	%f46, %f45;
	add.rn.f32 	%f47, %f36, %f46;
	fma.rn.f32 	%f48, %f47, 0f40000000, %f43;
	add.f32 	%f49, %f41, %f48;
	setp.gt.f32 	%p5, %f40, 0f00000000;
	selp.b32 	%r10, 0, -2097152000, %p5;
	setp.neu.f32 	%p6, %f1, 0f00000000;
	setp.neu.f32 	%p7, %f2, 0f7F800000;
	setp.lt.f32 	%p8, %f39, 0f00000000;
	selp.f32 	%f50, 0f00000000, 0f7F800000, %p8;
	abs.f32 	%f51, %f39;
	setp.gt.f32 	%p9, %f51, 0f43180000;
	cvt.rzi.s32.f32 	%r11, %f40;
	shl.b32 	%r12, %r11, 23;
	sub.s32 	%r13, %r12, %r10;
	mov.b32 	%f52, %r13;
	add.s32 	%r14, %r10, 2130706432;
	mov.b32 	%f53, %r14;
	fma.rn.f32 	%f54, %f49, 0f391FCB8E, 0f3AAF85ED;
	fma.rn.f32 	%f55, %f54, %f49, 0f3C1D9856;
	fma.rn.f32 	%f56, %f55, %f49, 0f3D6357BB;
	fma.rn.f32 	%f57, %f56, %f49, 0f3E75FDEC;
	fma.rn.f32 	%f58, %f57, %f49, 0f3F317218;
	fma.rn.f32 	%f59, %f58, %f49, 0f3F800000;
	mul.f32 	%f60, %f59, %f53;
	mul.f32 	%f61, %f60, %f52;
	selp.f32 	%f82, %f50, %f61, %p9;
	and.pred  	%p10, %p6, %p7;
	@%p10 bra 	$L__BB2_6;
	add.f32 	%f62, %f1, %f1;
	mov.b32 	%r15, %f62;
	and.b32  	%r16, %r15, 2147483647;
	mov.b32 	%f82, %r16;
$L__BB2_6:
	fma.rn.f32 	%f64, %f82, 0f3D372713, %f1;
	mul.f32 	%f65, %f64, 0f3F4C422A;
	abs.f32 	%f66, %f65;
	mul.f32 	%f67, %f66, 0f4038AA3B;
	ex2.approx.ftz.f32 	%f68, %f67;
	add.f32 	%f69, %f68, 0f3F800000;
	rcp.approx.ftz.f32 	%f70, %f69;
	fma.rn.f32 	%f71, %f70, 0fC0000000, 0f3F800000;
	setp.ge.f32 	%p11, %f66, 0f41102CB4;
	selp.f32 	%f72, 0f3F800000, %f71, %p11;
	copysign.f32 	%f73, %f65, %f72;
	mul.f32 	%f74, %f65, %f65;
	fma.rn.f32 	%f75, %f74, 0f3C80F082, 0fBD563CAE;
	fma.rn.f32 	%f76, %f75, %f74, 0f3E085941;
	fma.rn.f32 	%f77, %f76, %f74, 0fBEAAA9ED;
	fma.rn.f32 	%f78, %f77, %f74, 0f00000000;
	fma.rn.f32 	%f79, %f78, %f65, %f65;
	setp.ge.f32 	%p12, %f66, 0f3F19999A;
	selp.f32 	%f80, %f73, %f79, %p12;
	cvt.f64.f32 	%fd1, %f80;
	add.f64 	%fd2, %fd1, 0d3FF0000000000000;
	cvt.f64.f32 	%fd3, %f1;
	mul.f64 	%fd4, %fd3, 0d3FE0000000000000;
	mul.f64 	%fd5, %fd4, %fd2;
	cvt.rn.f32.f64 	%f81, %fd5;
	cvta.to.global.u64 	%rd6, %rd2;
	add.s64 	%rd8, %rd6, %rd4;
	st.global.f32 	[%rd8], %f81;
$L__BB2_7:
	ret;

}
	// .globl	gelu_approx_fast_f16
.visible .entry gelu_approx_fast_f16(
	.param .u64 .ptr .align 1 gelu_approx_fast_f16_param_0,
	.param .u64 .ptr .align 1 gelu_approx_fast_f16_param_1,
	.param .u32 gelu_approx_fast_f16_param_2
)
{
	.reg .pred 	%p<13>;
	.reg .b16 	%rs<3>;
	.reg .b32 	%r<17>;
	.reg .b32 	%f<84>;
	.reg .b64 	%rd<9>;
	.reg .b64 	%fd<6>;

	ld.param.u64 	%rd1, [gelu_approx_fast_f16_param_0];
	ld.param.u64 	%rd2, [gelu_approx_fast_f16_param_1];
	ld.param.u32 	%r2, [gelu_approx_fast_f16_param_2];
	mov.u32 	%r3, %ctaid.x;
	mov.u32 	%r4, %ntid.x;
	mov.u32 	%r5, %tid.x;
	mad.lo.s32 	%r1, %r3, %r4, %r5;
	setp.ge.s32 	%p1, %r1, %r2;
	@%p1 bra 	$L__BB3_7;
	cvta.to.global.u64 	%rd3, %rd1;
	mul.wide.s32 	%rd4, %r1, 2;
	add.s64 	%rd5, %rd3, %rd4;
	ld.global.u16 	%rs1, [%rd5];
	// begin inline asm
	{  cvt.f32.f16 %f7, %rs1;}

	// end inline asm
	abs.f32 	%f2, %f7;
	setp.eq.f32 	%p2, %f7, 0f3F800000;
	mov.f32 	%f83, 0f3F800000;
	@%p2 bra 	$L__BB3_6;
	setp.num.f32 	%p3, %f2, %f2;
	@%p3 bra 	$L__BB3_4;
	mov.f32 	%f64, 0f40000000;
	add.rn.f32 	%f83, %f7, %f64;
	bra.uni 	$L__BB3_6;
$L__BB3_4:
	setp.lt.f32 	%p4, %f2, 0f00800000;
	mul.f32 	%f9, %f2, 0f4B800000;
	selp.f32 	%f10, %f9, %f2, %p4;
	mov.b32 	%r6, %f10;
	add.s32 	%r7, %r6, -1060439283;
	and.b32  	%r8, %r7, -8388608;
	sub.s32 	%r9, %r6, %r8;
	mov.b32 	%f11, %r9;
	cvt.rn.f32.s32 	%f12, %r8;
	selp.f32 	%f13, 0fC1C00000, 0f00000000, %p4;
	fma.rn.f32 	%f14, %f12, 0f34000000, %f13;
	add.f32 	%f15, %f11, 0fBF800000;
	add.f32 	%f16, %f11, 0f3F800000;
	rcp.approx.ftz.f32 	%f17, %f16;
	add.f32 	%f18, %f15, %f15;
	mul.f32 	%f19, %f18, %f17;
	mul.f32 	%f20, %f19, %f19;
	neg.f32 	%f21, %f19;
	sub.f32 	%f22, %f15, %f19;
	add.f32 	%f23, %f22, %f22;
	fma.rn.f32 	%f24, %f21, %f15, %f23;
	mul.rn.f32 	%f25, %f17, %f24;
	fma.rn.f32 	%f26, %f20, 0f3A2C32E4, 0f3B52E7DB;
	fma.rn.f32 	%f27, %f26, %f20, 0f3C93BB73;
	fma.rn.f32 	%f28, %f27, %f20, 0f3DF6384F;
	mul.rn.f32 	%f29, %f28, %f20;
	fma.rn.f32 	%f30, %f19, 0f3FB8AA3B, %f14;
	mul.f32 	%f31, %f29, 0f40400000;
	sub.f32 	%f32, %f14, %f30;
	fma.rn.f32 	%f33, %f19, 0f3FB8AA3B, %f32;
	fma.rn.f32 	%f34, %f25, 0f3FB8AA3B, %f33;
	fma.rn.f32 	%f35, %f19, 0f32A55E34, %f34;
	fma.rn.f32 	%f36, %f31, %f25, %f35;
	fma.rn.f32 	%f37, %f29, %f19, %f36;
	add.rn.f32 	%f38, %f30, %f37;
	mov.f32 	%f39, 0f40000000;
	mul.rn.f32 	%f40, %f38, %f39;
	cvt.rni.f32.f32 	%f41, %f40;
	sub.f32 	%f42, %f40, %f41;
	neg.f32 	%f43, %f40;
	fma.rn.f32 	%f44, %f38, 0f40000000, %f43;
	neg.f32 	%f45, %f30;
	add.rn.f32 	%f46, %f38, %f45;
	neg.f32 	%f47, %f46;
	add.rn.f32 	%f48, %f37, %f47;
	fma.rn.f32 	%f49, %f48, 0f40000000, %f44;
	add.f32 	%f50, %f42, %f49;
	setp.gt.f32 	%p5, %f41, 0f00000000;
	selp.b32 	%r10, 0, -2097152000, %p5;
	setp.neu.f32 	%p6, %f7, 0f00000000;
	setp.neu.f32 	%p7, %f2, 0f7F800000;
	setp.lt.f32 	%p8, %f40, 0f00000000;
	selp.f32 	%f51, 0f00000000, 0f7F800000, %p8;
	abs.f32 	%f52, %f40;
	setp.gt.f32 	%p9, %f52, 0f43180000;
	cvt.rzi.s32.f32 	%r11, %f41;
	shl.b32 	%r12, %r11, 23;
	sub.s32 	%r13, %r12, %r10;
	mov.b32 	%f53, %r13;
	add.s32 	%r14, %r10, 2130706432;
	mov.b32 	%f54, %r14;
	fma.rn.f32 	%f55, %f50, 0f391FCB8E, 0f3AAF85ED;
	fma.rn.f32 	%f56, %f55, %f50, 0f3C1D9856;
	fma.rn.f32 	%f57, %f56, %f50, 0f3D6357BB;
	fma.rn.f32 	%f58, %f57, %f50, 0f3E75FDEC;
	fma.rn.f32 	%f59, %f58, %f50, 0f3F317218;
	fma.rn.f32 	%f60, %f59, %f50, 0f3F800000;
	mul.f32 	%f61, %f60, %f54;
	mul.f32 	%f62, %f61, %f53;
	selp.f32 	%f83, %f51, %f62, %p9;
	and.pred  	%p10, %p6, %p7;
	@%p10 bra 	$L__BB3_6;
	add.f32 	%f63, %f7, %f7;
	mov.b32 	%r15, %f63;
	and.b32  	%r16, %r15, 2147483647;
	mov.b32 	%f83, %r16;
$L__BB3_6:
	fma.rn.f32 	%f66, %f83, 0f3D372713, %f7;
	mul.f32 	%f67, %f66, 0f3F4C422A;
	abs.f32 	%f68, %f67;
	mul.f32 	%f69, %f68, 0f4038AA3B;
	ex2.approx.ftz.f32 	%f70, %f69;
	add.f32 	%f71, %f70, 0f3F800000;
	rcp.approx.ftz.f32 	%f72, %f71;
	fma.rn.f32 	%f73, %f72, 0fC0000000, 0f3F800000;
	setp.ge.f32 	%p11, %f68, 0f41102CB4;
	selp.f32 	%f74, 0f3F800000, %f73, %p11;
	copysign.f32 	%f75, %f67, %f74;
	mul.f32 	%f76, %f67, %f67;
	fma.rn.f32 	%f77, %f76, 0f3C80F082, 0fBD563CAE;
	fma.rn.f32 	%f78, %f77, %f76, 0f3E085941;
	fma.rn.f32 	%f79, %f78, %f76, 0fBEAAA9ED;
	fma.rn.f32 	%f80, %f79, %f76, 0f00000000;
	fma.rn.f32 	%f81, %f80, %f67, %f67;
	setp.ge.f32 	%p12, %f68, 0f3F19999A;
	selp.f32 	%f82, %f75, %f81, %p12;
	cvt.f64.f32 	%fd1, %f82;
	add.f64 	%fd2, %fd1, 0d3FF0000000000000;
	cvt.f64.f32 	%fd3, %f7;
	mul.f64 	%fd4, %fd3, 0d3FE0000000000000;
	mul.f64 	%fd5, %fd4, %fd2;
	cvt.rn.f32.f64 	%f65, %fd5;
	// begin inline asm
	{  cvt.rn.f16.f32 %rs2, %f65;}

	// end inline asm
	cvta.to.global.u64 	%rd6, %rd2;
	add.s64 	%rd8, %rd6, %rd4;
	st.global.u16 	[%rd8], %rs2;
$L__BB3_7:
	ret;

}
	// .globl	apply_rope_nd2_f32
.visible .entry apply_rope_nd2_f32(
	.param .u64 .ptr .align 1 apply_rope_nd2_f32_param_0,
	.param .u64 .ptr .align 1 apply_rope_nd2_f32_param_1,
	.param .u64 .ptr .align 1 apply_rope_nd2_f32_param_2,
	.param .u64 .ptr .align 1 apply_rope_nd2_f32_param_3,
	.param .u32 apply_rope_nd2_f32_param_4,
	.param .u32 apply_rope_nd2_f32_param_5,
	.param .u32 apply_rope_nd2_f32_param_6,
	.param .u32 apply_rope_nd2_f32_param_7,
	.param .u32 apply_rope_nd2_f32_param_8,
	.param .u32 apply_rope_nd2_f32_param_9,
	.param .u32 apply_rope_nd2_f32_param_10,
	.param .u32 apply_rope_nd2_f32_param_11
)
{
	.reg .pred 	%p<4>;
	.reg .b32 	%r<32>;
	.reg .b32 	%f<14>;
	.reg .b64 	%rd<24>;

	ld.param.u64 	%rd2, [apply_rope_nd2_f32_param_1];
	ld.param.u64 	%rd3, [apply_rope_nd2_f32_param_2];
	ld.param.u64 	%rd4, [apply_rope_nd2_f32_param_3];
	ld.param.u32 	%r10, [apply_rope_nd2_f32_param_4];
	ld.param.u32 	%r12, [apply_rope_nd2_f32_param_5];
	ld.param.u32 	%r4, [apply_rope_nd2_f32_param_6];
	ld.param.u32 	%r5, [apply_rope_nd2_f32_param_7];
	ld.param.u32 	%r6, [apply_rope_nd2_f32_param_8];
	ld.param.u32 	%r7, [apply_rope_nd2_f32_param_9];
	ld.param.u32 	%r8, [apply_rope_nd2_f32_param_10];
	ld.param.u32 	%r9, [apply_rope_nd2_f32_param_11];
	mov.u32 	%r13, %ctaid.x;
	mov.u32 	%r14, %ntid.x;
	mov.u32 	%r15, %tid.x;
	mad.lo.s32 	%r1, %r13, %r14, %r15;
	mov.u32 	%r16, %ctaid.y;
	mov.u32 	%r17, %ntid.y;
	mov.u32 	%r18, %tid.y;
	mad.lo.s32 	%r19, %r16, %r17, %r18;
	shr.u32 	%r20, %r12, 31;
	add.s32 	%r21, %r12, %r20;
	shr.s32 	%r3, %r21, 1;
	setp.ge.s32 	%p1, %r1, %r3;
	setp.ge.s32 	%p2, %r19, %r10;
	or.pred  	%p3, %p1, %p2;
	@%p3 bra 	$L__BB4_2;
	ld.param.u64 	%rd23, [apply_rope_nd2_f32_param_0];
	cvta.to.global.u64 	%rd5, %rd23;
	cvta.to.global.u64 	%rd6, %rd2;
	cvta.to.global.u64 	%rd7, %rd3;
	cvta.to.global.u64 	%rd8, %rd4;
	add.s32 	%r22, %r3, %r1;
	mul.lo.s32 	%r23, %r4, %r19;
	mad.lo.s32 	%r24, %r5, %r1, %r23;
	mad.lo.s32 	%r25, %r22, %r5, %r23;
	mul.lo.s32 	%r26, %r8, %r19;
	mad.lo.s32 	%r27, %r9, %r1, %r26;
	mad.lo.s32 	%r28, %r9, %r22, %r26;
	mul.lo.s32 	%r29, %r6, %r19;
	mad.lo.s32 	%r30, %r7, %r1, %r29;
	mad.lo.s32 	%r31, %r7, %r22, %r29;
	mul.wide.s32 	%rd9, %r24, 4;
	add.s64 	%rd10, %rd5, %rd9;
	ld.global.f32 	%f1, [%rd10];
	mul.wide.s32 	%rd11, %r30, 4;
	add.s64 	%rd12, %rd6, %rd11;
	ld.global.f32 	%f2, [%rd12];
	mul.f32 	%f3, %f1, %f2;
	mul.wide.s32 	%rd13, %r25, 4;
	add.s64 	%rd14, %rd5, %rd13;
	ld.global.f32 	%f4, [%rd14];
	add.s64 	%rd15, %rd7, %rd11;
	ld.global.f32 	%f5, [%rd15];
	mul.f32 	%f6, %f4, %f5;
	sub.f32 	%f7, %f3, %f6;
	mul.wide.s32 	%rd16, %r27, 4;
	add.s64 	%rd17, %rd8, %rd16;
	st.global.f32 	[%rd17], %f7;
	ld.global.f32 	%f8, [%rd14];
	mul.wide.s32 	%rd18, %r31, 4;
	add.s64 	%rd19, %rd6, %rd18;
	ld.global.f32 	%f9, [%rd19];
	ld.global.f32 	%f10, [%rd10];
	add.s64 	%rd20, %rd7, %rd18;
	ld.global.f32 	%f11, [%rd20];
	mul.f32 	%f12, %f10, %f11;
	fma.rn.f32 	%f13, %f8, %f9, %f12;
	mul.wide.s32 	%rd21, %r28, 4;
	add.s64 	%rd22, %rd8, %rd21;
	st.global.f32 	[%rd22], %f13;
$L__BB4_2:
	ret;

}
	// .globl	apply_rope_nd3_f32
.visible .entry apply_rope_nd3_f32(
	.param .u64 .ptr .align 1 apply_rope_nd3_f32_param_0,
	.param .u64 .ptr .align 1 apply_rope_nd3_f32_param_1,
	.param .u64 .ptr .align 1 apply_rope_nd3_f32_param_2,
	.param .u64 .ptr .align 1 apply_rope_nd3_f32_param_3,
	.param .u32 apply_rope_nd3_f32_param_4,
	.param .u32 apply_rope_nd3_f32_param_5,
	.param .u32 apply_rope_nd3_f32_param_6,
	.param .u32 apply_rope_nd3_f32_param_7,
	.param .u32 apply_rope_nd3_f32_param_8,
	.param .u32 apply_rope_nd3_f32_param_9,
	.param .u32 apply_rope_nd3_f32_param_10,
	.param .u32 apply_rope_nd3_f32_param_11,
	.param .u32 apply_rope_nd3_f32_param_12,
	.param .u32 apply_rope_nd3_f32_param_13,
	.param .u32 apply_rope_nd3_f32_param_14,
	.param .u32 apply_rope_nd3_f32_param_15
)
{
	.reg .pred 	%p<6>;
	.reg .b32 	%r<43>;
	.reg .b32 	%f<14>;
	.reg .b64 	%rd<26>;

	ld.param.u64 	%rd4, [apply_rope_nd3_f32_param_3];
	ld.param.u32 	%r14, [apply_rope_nd3_f32_param_4];
	ld.param.u32 	%r15, [apply_rope_nd3_f32_param_5];
	ld.param.u32 	%r17, [apply_rope_nd3_f32_param_6];
	ld.param.u32 	%r5, [apply_rope_nd3_f32_param_7];
	ld.param.u32 	%r6, [apply_rope_nd3_f32_param_8];
	ld.param.u32 	%r7, [apply_rope_nd3_f32_param_9];
	ld.param.u32 	%r8, [apply_rope_nd3_f32_param_10];
	ld.param.u32 	%r9, [apply_rope_nd3_f32_param_11];
	ld.param.u32 	%r10, [apply_rope_nd3_f32_param_12];
	ld.param.u32 	%r11, [apply_rope_nd3_f32_param_13];
	ld.param.u32 	%r12, [apply_rope_nd3_f32_param_14];
	ld.param.u32 	%r13, [apply_rope_nd3_f32_param_15];
	mov.u32 	%r18, %ctaid.x;
	mov.u32 	%r19, %ntid.x;
	mov.u32 	%r20, %tid.x;
	mad.lo.s32 	%r1, %r18, %r19, %r20;
	mov.u32 	%r21, %ctaid.y;
	mov.u32 	%r22, %ntid.y;
	mov.u32 	%r23, %tid.y;
	mad.lo.s32 	%r24, %r21, %r22, %r23;
	mov.u32 	%r25, %ctaid.z;
	mov.u32 	%r26, %ntid.z;
	mov.u32 	%r27, %tid.z;
	mad.lo.s32 	%r3, %r25, %r26, %r27;
	shr.u32 	%r28, %r17, 31;
	add.s32 	%r29, %r17, %r28;
	shr.s32 	%r4, %r29, 1;
	setp.ge.s32 	%p1, %r1, %r4;
	setp.ge.s32 	%p2, %r24, %r15;
	or.pred  	%p3, %p1, %p2;
	setp.ge.s32 	%p4, %r3, %r14;
	or.pred  	%p5, %p4, %p3;
	@%p5 bra 	$L__BB5_2;
	ld.param.u64 	%rd25, [apply_rope_nd3_f32_param_2];
	ld.param.u64 	%rd24, [apply_rope_nd3_f32_param_1];
	ld.param.u64 	%rd23, [apply_rope_nd3_f32_param_0];
	cvta.to.global.u64 	%rd5, %rd23;
	cvta.to.global.u64 	%rd6, %rd24;
	cvta.to.global.u64 	%rd7, %rd25;
	cvta.to.global.u64 	%rd8, %rd4;
	add.s32 	%r30, %r4, %r1;
	mul.lo.s32 	%r31, %r5, %r3;
	mad.lo.s32 	%r32, %r6, %r24, %r31;
	mad.lo.s32 	%r33, %r7, %r1, %r32;
	mad.lo.s32 	%r34, %r7, %r30, %r32;
	mul.lo.s32 	%r35, %r11, %r3;
	mad.lo.s32 	%r36, %r12, %r24, %r35;
	mad.lo.s32 	%r37, %r13, %r1, %r36;
	mad.lo.s32 	%r38, %r13, %r30, %r36;
	mul.lo.s32 	%r39, %r8, %r3;
	mad.lo.s32 	%r40, %r9, %r24, %r39;
	mad.lo.s32 	%r41, %r10, %r1, %r40;
	mad.lo.s32 	%r42, %r10, %r30, %r40;
	mul.wide.s32 	%rd9, %r33, 4;
	add.s64 	%rd10, %rd5, %rd9;
	ld.global.f32 	%f1, [%rd10];
	mul.wide.s32 	%rd11, %r41, 4;
	add.s64 	%rd12, %rd6, %rd11;
	ld.global.f32 	%f2, [%rd12];
	mul.f32 	%f3, %f1, %f2;
	mul.wide.s32 	%rd13, %r34, 4;
	add.s64 	%rd14, %rd5, %rd13;
	ld.global.f32 	%f4, [%rd14];
	add.s64 	%rd15, %rd7, %rd11;
	ld.global.f32 	%f5, [%rd15];
	mul.f32 	%f6, %f4, %f5;
	sub.f32 	%f7, %f3, %f6;
	mul.wide.s32 	%rd16, %r37, 4;
	add.s64 	%rd17, %rd8, %rd16;
	st.global.f32 	[%rd17], %f7;
	ld.global.f32 	%f8, [%rd14];
	mul.wide.s32 	%rd18, %r42, 4;
	add.s64 	%rd19, %rd6, %rd18;
	ld.global.f32 	%f9, [%rd19];
	ld.global.f32 	%f10, [%rd10];
	add.s64 	%rd20, %rd7, %rd18;
	ld.global.f32 	%f11, [%rd20];
	mul.f32 	%f12, %f10, %f11;
	fma.rn.f32 	%f13, %f8, %f9, %f12;
	mul.wide.s32 	%rd21, %r38, 4;
	add.s64 	%rd22, %rd8, %rd21;
	st.global.f32 	[%rd22], %f13;
$L__BB5_2:
	ret;

}
	// .globl	apply_rope_nd4_f32
.visible .entry apply_rope_nd4_f32(
	.param .u64 .ptr .align 1 apply_rope_nd4_f32_param_0,
	.param .u64 .ptr .align 1 apply_rope_nd4_f32_param_1,
	.param .u64 .ptr .align 1 apply_rope_nd4_f32_param_2,
	.param .u64 .ptr .align 1 apply_rope_nd4_f32_param_3,
	.param .u32 apply_rope_nd4_f32_param_4,
	.param .u32 apply_rope_nd4_f32_param_5,
	.param .u32 apply_rope_nd4_f32_param_6,
	.param .u32 apply_rope_nd4_f32_param_7,
	.param .u32 apply_rope_nd4_f32_param_8,
	.param .u32 apply_rope_nd4_f32_param_9,
	.param .u32 apply_rope_nd4_f32_param_10,
	.param .u32 apply_rope_nd4_f32_param_11,
	.param .u32 apply_rope_nd4_f32_param_12,
	.param .u32 apply_rope_nd4_f32_param_13,
	.param .u32 apply_rope_nd4_f32_param_14,
	.param .u32 apply_rope_nd4_f32_param_15,
	.param .u32 apply_rope_nd4_f32_param_16,
	.param .u32 apply_rope_nd4_f32_param_17,
	.param .u32 apply_rope_nd4_f32_param_18,
	.param .u32 apply_rope_nd4_f32_param_19
)
{
	.reg .pred 	%p<6>;
	.reg .b32 	%r<68>;
	.reg .b32 	%f<14>;
	.reg .b64 	%rd<24>;

	ld.param.u64 	%rd2, [apply_rope_nd4_f32_param_1];
	ld.param.u64 	%rd3, [apply_rope_nd4_f32_param_2];
	ld.param.u64 	%rd4, [apply_rope_nd4_f32_param_3];
	ld.param.u32 	%r18, [apply_rope_nd4_f32_param_4];
	ld.param.u32 	%r5, [apply_rope_nd4_f32_param_5];
	ld.param.u32 	%r19, [apply_rope_nd4_f32_param_6];
	ld.param.u32 	%r21, [apply_rope_nd4_f32_param_7];
	ld.param.u32 	%r6, [apply_rope_nd4_f32_param_8];
	ld.param.u32 	%r7, [apply_rope_nd4_f32_param_9];
	ld.param.u32 	%r8, [apply_rope_nd4_f32_param_10];
	ld.param.u32 	%r9, [apply_rope_nd4_f32_param_11];
	ld.param.u32 	%r10, [apply_rope_nd4_f32_param_12];
	ld.param.u32 	%r11, [apply_rope_nd4_f32_param_13];
	ld.param.u32 	%r12, [apply_rope_nd4_f32_param_14];
	ld.param.u32 	%r13, [apply_rope_nd4_f32_param_15];
	ld.param.u32 	%r14, [apply_rope_nd4_f32_param_16];
	ld.param.u32 	%r15, [apply_rope_nd4_f32_param_17];
	ld.param.u32 	%r16, [apply_rope_nd4_f32_param_18];
	ld.param.u32 	%r17, [apply_rope_nd4_f32_param_19];
	mov.u32 	%r22, %ctaid.x;
	mov.u32 	%r23, %ntid.x;
	mov.u32 	%r24, %tid.x;
	mad.lo.s32 	%r1, %r22, %r23, %r24;
	mov.u32 	%r25, %ctaid.y;
	mov.u32 	%r26, %ntid.y;
	mov.u32 	%r27, %tid.y;
	mad.lo.s32 	%r28, %r25, %r26, %r27;
	mov.u32 	%r29, %ctaid.z;
	mov.u32 	%r30, %ntid.z;
	mov.u32 	%r31, %tid.z;
	mad.lo.s32 	%r32, %r29, %r30, %r31;
	shr.u32 	%r33, %r21, 31;
	add.s32 	%r34, %r21, %r33;
	shr.s32 	%r4, %r34, 1;
	setp.ge.s32 	%p1, %r1, %r4;
	setp.ge.s32 	%p2, %r28, %r19;
	or.pred  	%p3, %p1, %p2;
	mul.lo.s32 	%r35, %r5, %r18;
	setp.ge.s32 	%p4, %r32, %r35;
	or.pred  	%p5, %p3, %p4;
	@%p5 bra 	$L__BB6_2;
	ld.param.u64 	%rd23, [apply_rope_nd4_f32_param_0];
	cvta.to.global.u64 	%rd5, %rd23;
	cvta.to.global.u64 	%rd6, %rd2;
	cvta.to.global.u64 	%rd7, %rd3;
	cvta.to.global.u64 	%rd8, %rd4;
	add.s32 	%r37, %r4, %r1;
	mul.lo.s32 	%r38, %r8, %r28;
	mad.lo.s32 	%r39, %r9, %r1, %r38;
	div.s32 	%r40, %r32, %r5;
	mul.lo.s32 	%r41, %r40, %r5;
	sub.s32 	%r42, %r32, %r41;
	mul.lo.s32 	%r43, %r42, %r7;
	add.s32 	%r44, %r39, %r43;
	mul.lo.s32 	%r45, %r40, %r6;
	add.s32 	%r46, %r44, %r45;
	mad.lo.s32 	%r47, %r9, %r37, %r38;
	add.s32 	%r48, %r47, %r43;
	add.s32 	%r49, %r48, %r45;
	mul.lo.s32 	%r50, %r16, %r28;
	mad.lo.s32 	%r51, %r17, %r1, %r50;
	mul.lo.s32 	%r52, %r42, %r15;
	add.s32 	%r53, %r51, %r52;
	mul.lo.s32 	%r54, %r40, %r14;
	add.s32 	%r55, %r53, %r54;
	mad.lo.s32 	%r56, %r17, %r37, %r50;
	add.s32 	%r57, %r56, %r52;
	add.s32 	%r58, %r57, %r54;
	mul.lo.s32 	%r59, %r12, %r28;
	mad.lo.s32 	%r60, %r13, %r1, %r59;
	mul.lo.s32 	%r61, %r42, %r11;
	add.s32 	%r62, %r60, %r61;
	mul.lo.s32 	%r63, %r40, %r10;
	add.s32 	%r64, %r62, %r63;
	mad.lo.s32 	%r65, %r13, %r37, %r59;
	add.s32 	%r66, %r65, %r61;
	add.s32 	%r67, %r66, %r63;
	mul.wide.s32 	%rd9, %r46, 4;
	add.s64 	%rd10, %rd5, %rd9;
	ld.global.f32 	%f1, [%rd10];
	mul.wide.s32 	%rd11, %r64, 4;
	add.s64 	%rd12, %rd6, %rd11;
	ld.global.f32 	%f2, [%rd12];
	mul.f32 	%f3, %f1, %f2;
	mul.wide.s32 	%rd13, %r49, 4;
	add.s64 	%rd14, %rd5, %rd13;
	ld.global.f32 	%f4, [%rd14];
	add.s64 	%rd15, %rd7, %rd11;
	ld.global.f32 	%f5, [%rd15];
	mul.f32 	%f6, %f4, %f5;
	sub.f32 	%f7, %f3, %f6;
	mul.wide.s32 	%rd16, %r55, 4;
	add.s64 	%rd17, %rd8, %rd16;
	st.global.f32 	[%rd17], %f7;
	ld.global.f32 	%f8, [%rd14];
	mul.wide.s32 	%rd18, %r67, 4;
	add.s64 	%rd19, %rd6, %rd18;
	ld.global.f32 	%f9, [%rd19];
	ld.global.f32 	%f10, [%rd10];
	add.s64 	%rd20, %rd7, %rd18;
	ld.global.f32 	%f11, [%rd20];
	mul.f32 	%f12, %f10, %f11;
	fma.rn.f32 	%f13, %f8, %f9, %f12;
	mul.wide.s32 	%rd21, %r58, 4;
	add.s64 	%rd22, %rd8, %rd21;
	st.global.f32 	[%rd22], %f13;
$L__BB6_2:
	ret;

}
	// .globl	apply_rope_nd2_f16
.visible .entry apply_rope_nd2_f16(
	.param .u64 .ptr .align 1 apply_rope_nd2_f16_param_0,
	.param .u64 .ptr .align 1 apply_rope_nd2_f16_param_1,
	.param .u64 .ptr .align 1 apply_rope_nd2_f16_param_2,
	.param .u64 .ptr .align 1 apply_rope_nd2_f16_param_3,
	.param .u32 apply_rope_nd2_f16_param_4,
	.param .u32 apply_rope_nd2_f16_param_5,
	.param .u32 apply_rope_nd2_f16_param_6,
	.param .u32 apply_rope_nd2_f16_param_7,
	.param .u32 apply_rope_nd2_f16_param_8,
	.param .u32 apply_rope_nd2_f16_param_9,
	.param .u32 apply_rope_nd2_f16_param_10,
	.param .u32 apply_rope_nd2_f16_param_11
)
{
	.reg .pred 	%p<4>;
	.reg .b16 	%rs<19>;
	.reg .b32 	%r<32>;
	.reg .b64 	%rd<24>;

	ld.param.u64 	%rd2, [apply_rope_nd2_f16_param_1];
	ld.param.u64 	%rd3, [apply_rope_nd2_f16_param_2];
	ld.param.u64 	%rd4, [apply_rope_nd2_f16_param_3];
	ld.param.u32 	%r10, [apply_rope_nd2_f16_param_4];
	ld.param.u32 	%r12, [apply_rope_nd2_f16_param_5];
	ld.param.u32 	%r4, [apply_rope_nd2_f16_param_6];
	ld.param.u32 	%r5, [apply_rope_nd2_f16_param_7];
	ld.param.u32 	%r6, [apply_rope_nd2_f16_param_8];
	ld.param.u32 	%r7, [apply_rope_nd2_f16_param_9];
	ld.param.u32 	%r8, [apply_rope_nd2_f16_param_10];
	ld.param.u32 	%r9, [apply_rope_nd2_f16_param_11];
	mov.u32 	%r13, %ctaid.x;
	mov.u32 	%r14, %ntid.x;
	mov.u32 	%r15, %tid.x;
	mad.lo.s32 	%r1, %r13, %r14, %r15;
	mov.u32 	%r16, %ctaid.y;
	mov.u32 	%r17, %ntid.y;
	mov.u32 	%r18, %tid.y;
	mad.lo.s32 	%r19, %r16, %r17, %r18;
	shr.u32 	%r20, %r12, 31;
	add.s32 	%r21, %r12, %r20;
	shr.s32 	%r3, %r21, 1;
	setp.ge.s32 	%p1, %r1, %r3;
	setp.ge.s32 	%p2, %r19, %r10;
	or.pred  	%p3, %p1, %p2;
	@%p3 bra 	$L__BB7_2;
	ld.param.u64 	%rd23, [apply_rope_nd2_f16_param_0];
	cvta.to.global.u64 	%rd5, %rd23;
	cvta.to.global.u64 	%rd6, %rd2;
	cvta.to.global.u64 	%rd7, %rd3;
	cvta.to.global.u64 	%rd8, %rd4;
	add.s32 	%r22, %r3, %r1;
	mul.lo.s32 	%r23, %r4, %r19;
	mad.lo.s32 	%r24, %r5, %r1, %r23;
	mad.lo.s32 	%r25, %r22, %r5, %r23;
	mul.lo.s32 	%r26, %r8, %r19;
	mad.lo.s32 	%r27, %r9, %r1, %r26;
	mad.lo.s32 	%r28, %r9, %r22, %r26;
	mul.lo.s32 	%r29, %r6, %r19;
	mad.lo.s32 	%r30, %r7, %r1, %r29;
	mad.lo.s32 	%r31, %r7, %r22, %r29;
	mul.wide.s32 	%rd9, %r24, 2;
	add.s64 	%rd10, %rd5, %rd9;
	mul.wide.s32 	%rd11, %r30, 2;
	add.s64 	%rd12, %rd6, %rd11;
	ld.global.u16 	%rs2, [%rd10];
	ld.global.u16 	%rs3, [%rd12];
	// begin inline asm
	{mul.f16 %rs1,%rs2,%rs3;
}
	// end inline asm
	mul.wide.s32 	%rd13, %r25, 2;
	add.s64 	%rd14, %rd5, %rd13;
	add.s64 	%rd15, %rd7, %rd11;
	ld.global.u16 	%rs5, [%rd14];
	ld.global.u16 	%rs6, [%rd15];
	// begin inline asm
	{mul.f16 %rs4,%rs5,%rs6;
}
	// end inline asm
	// begin inline asm
	{sub.f16 %rs7,%rs1,%rs4;
}
	// end inline asm
	mul.wide.s32 	%rd16, %r27, 2;
	add.s64 	%rd17, %rd8, %rd16;
	st.global.u16 	[%rd17], %rs7;
	mul.wide.s32 	%rd18, %r31, 2;
	add.s64 	%rd19, %rd6, %rd18;
	ld.global.u16 	%rs11, [%rd14];
	ld.global.u16 	%rs12, [%rd19];
	// begin inline asm
	{mul.f16 %rs10,%rs11,%rs12;
}
	// end inline asm
	add.s64 	%rd20, %rd7, %rd18;
	ld.global.u16 	%rs14, [%rd10];
	ld.global.u16 	%rs15, [%rd20];
	// begin inline asm
	{mul.f16 %rs13,%rs14,%rs15;
}
	// end inline asm
	// begin inline asm
	{add.f16 %rs16,%rs10,%rs13;
}
	// end inline asm
	mul.wide.s32 	%rd21, %r28, 2;
	add.s64 	%rd22, %rd8, %rd21;
	st.global.u16 	[%rd22], %rs16;
$L__BB7_2:
	ret;

}
	// .globl	apply_rope_nd3_f16
.visible .entry apply_rope_nd3_f16(
	.param .u64 .ptr .align 1 apply_rope_nd3_f16_param_0,
	.param .u64 .ptr .align 1 apply_rope_nd3_f16_param_1,
	.param .u64 .ptr .align 1 apply_rope_nd3_f16_param_2,
	.param .u64 .ptr .align 1 apply_rope_nd3_f16_param_3,
	.param .u32 apply_rope_nd3_f16_param_4,
	.param .u32 apply_rope_nd3_f16_param_5,
	.param .u32 apply_rope_nd3_f16_param_6,
	.param .u32 apply_rope_nd3_f16_param_7,
	.param .u32 apply_rope_nd3_f16_param_8,
	.param .u32 apply_rope_nd3_f16_param_9,
	.param .u32 apply_rope_nd3_f16_param_10,
	.param .u32 apply_rope_nd3_f16_param_11,
	.param .u32 apply_rope_nd3_f16_param_12,
	.param .u32 apply_rope_nd3_f16_param_13,
	.param .u32 apply_rope_nd3_f16_param_14,
	.param .u32 apply_rope_nd3_f16_param_15
)
{
	.reg .pred 	%p<6>;
	.reg .b16 	%rs<19>;
	.reg .b32 	%r<43>;
	.reg .b64 	%rd<26>;

	ld.param.u64 	%rd4, [apply_rope_nd3_f16_param_3];
	ld.param.u32 	%r14, [apply_rope_nd3_f16_param_4];
	ld.param.u32 	%r15, [apply_rope_nd3_f16_param_5];
	ld.param.u32 	%r17, [apply_rope_nd3_f16_param_6];
	ld.param.u32 	%r5, [apply_rope_nd3_f16_param_7];
	ld.param.u32 	%r6, [apply_rope_nd3_f16_param_8];
	ld.param.u32 	%r7, [apply_rope_nd3_f16_param_9];
	ld.param.u32 	%r8, [apply_rope_nd3_f16_param_10];
	ld.param.u32 	%r9, [apply_rope_nd3_f16_param_11];
	ld.param.u32 	%r10, [apply_rope_nd3_f16_param_12];
	ld.param.u32 	%r11, [apply_rope_nd3_f16_param_13];
	ld.param.u32 	%r12, [apply_rope_nd3_f16_param_14];
	ld.param.u32 	%r13, [apply_rope_nd3_f16_param_15];
	mov.u32 	%r18, %ctaid.x;
	mov.u32 	%r19, %ntid.x;
	mov.u32 	%r20, %tid.x;
	mad.lo.s32 	%r1, %r18, %r19, %r20;
	mov.u32 	%r21, %ctaid.y;
	mov.u32 	%r22, %ntid.y;
	mov.u32 	%r23, %tid.y;
	mad.lo.s32 	%r24, %r21, %r22, %r23;
	mov.u32 	%r25, %ctaid.z;
	mov.u32 	%r26, %ntid.z;
	mov.u32 	%r27, %tid.z;
	mad.lo.s32 	%r3, %r25, %r26, %r27;
	shr.u32 	%r28, %r17, 31;
	add.s32 	%r29, %r17, %r28;
	shr.s32 	%r4, %r29, 1;
	setp.ge.s32 	%p1, %r1, %r4;
	setp.ge.s32 	%p2, %r24, %r15;
	or.pred  	%p3, %p1, %p2;
	setp.ge.s32 	%p4, %r3, %r14;
	or.pred  	%p5, %p4, %p3;
	@%p5 bra 	$L__BB8_2;
	ld.param.u64 	%rd25, [apply_rope_nd3_f16_param_2];
	ld.param.u64 	%rd24, [apply_rope_nd3_f16_param_1];
	ld.param.u64 	%rd23, [apply_rope_nd3_f16_param_0];
	cvta.to.global.u64 	%rd5, %rd23;
	cvta.to.global.u64 	%rd6, %rd24;
	cvta.to.global.u64 	%rd7, %rd25;
	cvta.to.global.u64 	%rd8, %rd4;
	add.s32 	%r30, %r4, %r1;
	mul.lo.s32 	%r31, %r5, %r3;
	mad.lo.s32 	%r32, %r6, %r24, %r31;
	mad.lo.s32 	%r33, %r7, %r1, %r32;
	mad.lo.s32 	%r34, %r7, %r30, %r32;
	mul.lo.s32 	%r35, %r11, %r3;
	mad.lo.s32 	%r36, %r12, %r24, %r35;
	mad.lo.s32 	%r37, %r13, %r1, %r36;
	mad.lo.s32 	%r38, %r13, %r30, %r36;
	mul.lo.s32 	%r39, %r8, %r3;
	mad.lo.s32 	%r40, %r9, %r24, %r39;
	mad.lo.s32 	%r41, %r10, %r1, %r40;
	mad.lo.s32 	%r42, %r10, %r30, %r40;
	mul.wide.s32 	%rd9, %r33, 2;
	add.s64 	%rd10, %rd5, %rd9;
	mul.wide.s32 	%rd11, %r41, 2;
	add.s64 	%rd12, %rd6, %rd11;
	ld.global.u16 	%rs2, [%rd10];
	ld.global.u16 	%rs3, [%rd12];
	// begin inline asm
	{mul.f16 %rs1,%rs2,%rs3;
}
	// end inline asm
	mul.wide.s32 	%rd13, %r34, 2;
	add.s64 	%rd14, %rd5, %rd13;
	add.s64 	%rd15, %rd7, %rd11;
	ld.global.u16 	%rs5, [%rd14];
	ld.global.u16 	%rs6, [%rd15];
	// begin inline asm
	{mul.f16 %rs4,%rs5,%rs6;
}
	// end inline asm
	// begin inline asm
	{sub.f16 %rs7,%rs1,%rs4;
}
	// end inline asm
	mul.wide.s32 	%rd16, %r37, 2;
	add.s64 	%rd17, %rd8, %rd16;
	st.global.u16 	[%rd17], %rs7;
	mul.wide.s32 	%rd18, %r42, 2;
	add.s64 	%rd19, %rd6, %rd18;
	ld.global.u16 	%rs11, [%rd14];
	ld.global.u16 	%rs12, [%rd19];
	// begin inline asm
	{mul.f16 %rs10,%rs11,%rs12;
}
	// end inline asm
	add.s64 	%rd20, %rd7, %rd18;
	ld.global.u16 	%rs14, [%rd10];
	ld.global.u16 	%rs15, [%rd20];
	// begin inline asm
	{mul.f16 %rs13,%rs14,%rs15;
}
	// end inline asm
	// begin inline asm
	{add.f16 %rs16,%rs10,%rs13;
}
	// end inline asm
	mul.wide.s32 	%rd21, %r38, 2;
	add.s64 	%rd22, %rd8, %rd21;
	st.global.u16 	[%rd22], %rs16;
$L__BB8_2:
	ret;

}
	// .globl	apply_rope_nd4_f16
.visible .entry apply_rope_nd4_f16(
	.param .u64 .ptr .align 1 apply_rope_nd4_f16_param_0,
	.param .u64 .ptr .align 1 apply_rope_nd4_f16_param_1,
	.param .u64 .ptr .align 1 apply_rope_nd4_f16_param_2,
	.param .u64 .ptr .align 1 apply_rope_nd4_f16_param_3,
	.param .u32 apply_rope_nd4_f16_param_4,
	.param .u32 apply_rope_nd4_f16_param_5,
	.param .u32 apply_rope_nd4_f16_param_6,
	.param .u32 apply_rope_nd4_f16_param_7,
	.param .u32 apply_rope_nd4_f16_param_8,
	.param .u32 apply_rope_nd4_f16_param_9,
	.param .u32 apply_rope_nd4_f16_param_10,
	.param .u32 apply_rope_nd4_f16_param_11,
	.param .u32 apply_rope_nd4_f16_param_12,
	.param .u32 apply_rope_nd4_f16_param_13,
	.param .u32 apply_rope_nd4_f16_param_14,
	.param .u32 apply_rope_nd4_f16_param_15,
	.param .u32 apply_rope_nd4_f16_param_16,
	.param .u32 apply_rope_nd4_f16_param_17,
	.param .u32 apply_rope_nd4_f16_param_18,
	.param .u32 apply_rope_nd4_f16_param_19
)
{
	.reg .pred 	%p<6>;
	.reg .b16 	%rs<19>;
	.reg .b32 	%r<68>;
	.reg .b64 	%rd<24>;

	ld.param.u64 	%rd2, [apply_rope_nd4_f16_param_1];
	ld.param.u64 	%rd3, [apply_rope_nd4_f16_param_2];
	ld.param.u64 	%rd4, [apply_rope_nd4_f16_param_3];
	ld.param.u32 	%r18, [apply_rope_nd4_f16_param_4];
	ld.param.u32 	%r5, [apply_rope_nd4_f16_param_5];
	ld.param.u32 	%r19, [apply_rope_nd4_f16_param_6];
	ld.param.u32 	%r21, [apply_rope_nd4_f16_param_7];
	ld.param.u32 	%r6, [apply_rope_nd4_f16_param_8];
	ld.param.u32 	%r7, [apply_rope_nd4_f16_param_9];
	ld.param.u32 	%r8, [apply_rope_nd4_f16_param_10];
	ld.param.u32 	%r9, [apply_rope_nd4_f16_param_11];
	ld.param.u32 	%r10, [apply_rope_nd4_f16_param_12];
	ld.param.u32 	%r11, [apply_rope_nd4_f16_param_13];
	ld.param.u32 	%r12, [apply_rope_nd4_f16_param_14];
	ld.param.u32 	%r13, [apply_rope_nd4_f16_param_15];
	ld.param.u32 	%r14, [apply_rope_nd4_f16_param_16];
	ld.param.u32 	%r15, [apply_rope_nd4_f16_param_17];
	ld.param.u32 	%r16, [apply_rope_nd4_f16_param_18];
	ld.param.u32 	%r17, [apply_rope_nd4_f16_param_19];
	mov.u32 	%r22, %ctaid.x;
	mov.u32 	%r23, %ntid.x;
	mov.u32 	%r24, %tid.x;
	mad.lo.s32 	%r1, %r22, %r23, %r24;
	mov.u32 	%r25, %ctaid.y;
	mov.u32 	%r26, %ntid.y;
	mov.u32 	%r27, %tid.y;
	mad.lo.s32 	%r28, %r25, %r26, %r27;
	mov.u32 	%r29, %ctaid.z;
	mov.u32 	%r30, %ntid.z;
	mov.u32 	%r31, %tid.z;
	mad.lo.s32 	%r32, %r29, %r30, %r31;
	shr.u32 	%r33, %r21, 31;
	add.s32 	%r34, %r21, %r33;
	shr.s32 	%r4, %r34, 1;
	setp.ge.s32 	%p1, %r1, %r4;
	setp.ge.s32 	%p2, %r28, %r19;
	or.pred  	%p3, %p1, %p2;
	mul.lo.s32 	%r35, %r5, %r18;
	setp.ge.s32 	%p4, %r32, %r35;
	or.pred  	%p5, %p3, %p4;
	@%p5 bra 	$L__BB9_2;
	ld.param.u64 	%rd23, [apply_rope_nd4_f16_param_0];
	cvta.to.global.u64 	%rd5, %rd23;
	cvta.to.global.u64 	%rd6, %rd2;
	cvta.to.global.u64 	%rd7, %rd3;
	cvta.to.global.u64 	%rd8, %rd4;
	add.s32 	%r37, %r4, %r1;
	mul.lo.s32 	%r38, %r8, %r28;
	mad.lo.s32 	%r39, %r9, %r1, %r38;
	div.s32 	%r40, %r32, %r5;
	mul.lo.s32 	%r41, %r40, %r5;
	sub.s32 	%r42, %r32, %r41;
	mul.lo.s32 	%r43, %r42, %r7;
	add.s32 	%r44, %r39, %r43;
	mul.lo.s32 	%r45, %r40, %r6;
	add.s32 	%r46, %r44, %r45;
	mad.lo.s32 	%r47, %r9, %r37, %r38;
	add.s32 	%r48, %r47, %r43;
	add.s32 	%r49, %r48, %r45;
	mul.lo.s32 	%r50, %r16, %r28;
	mad.lo.s32 	%r51, %r17, %r1, %r50;
	mul.lo.s32 	%r52, %r42, %r15;
	add.s32 	%r53, %r51, %r52;
	mul.lo.s32 	%r54, %r40, %r14;
	add.s32 	%r55, %r53, %r54;
	mad.lo.s32 	%r56, %r17, %r37, %r50;
	add.s32 	%r57, %r56, %r52;
	add.s32 	%r58, %r57, %r54;
	mul.lo.s32 	%r59, %r12, %r28;
	mad.lo.s32 	%r60, %r13, %r1, %r59;
	mul.lo.s32 	%r61, %r42, %r11;
	add.s32 	%r62, %r60, %r61;
	mul.lo.s32 	%r63, %r40, %r10;
	add.s32 	%r64, %r62, %r63;
	mad.lo.s32 	%r65, %r13, %r37, %r59;
	add.s32 	%r66, %r65, %r61;
	add.s32 	%r67, %r66, %r63;
	mul.wide.s32 	%rd9, %r46, 2;
	add.s64 	%rd10, %rd5, %rd9;
	mul.wide.s32 	%rd11, %r64, 2;
	add.s64 	%rd12, %rd6, %rd11;
	ld.global.u16 	%rs2, [%rd10];
	ld.global.u16 	%rs3, [%rd12];
	// begin inline asm
	{mul.f16 %rs1,%rs2,%rs3;
}
	// end inline asm
	mul.wide.s32 	%rd13, %r49, 2;
	add.s64 	%rd14, %rd5, %rd13;
	add.s64 	%rd15, %rd7, %rd11;
	ld.global.u16 	%rs5, [%rd14];
	ld.global.u16 	%rs6, [%rd15];
	// begin inline asm
	{mul.f16 %rs4,%rs5,%rs6;
}
	// end inline asm
	// begin inline asm
	{sub.f16 %rs7,%rs1,%rs4;
}
	// end inline asm
	mul.wide.s32 	%rd16, %r55, 2;
	add.s64 	%rd17, %rd8, %rd16;
	st.global.u16 	[%rd17], %rs7;
	mul.wide.s32 	%rd18, %r67, 2;
	add.s64 	%rd19, %rd6, %rd18;
	ld.global.u16 	%rs11, [%rd14];
	ld.global.u16 	%rs12, [%rd19];
	// begin inline asm
	{mul.f16 %rs10,%rs11,%rs12;
}
	// end inline asm
	add.s64 	%rd20, %rd7, %rd18;
	ld.global.u16 	%rs14, [%rd10];
	ld.global.u16 	%rs15, [%rd20];
	// begin inline asm
	{mul.f16 %rs13,%rs14,%rs15;
}
	// end inline asm
	// begin inline asm
	{add.f16 %rs16,%rs10,%rs13;
}
	// end inline asm
	mul.wide.s32 	%rd21, %r58, 2;
	add.s64 	%rd22, %rd8, %rd21;
	st.global.u16 	[%rd22], %rs16;
$L__BB9_2:
	ret;

}


// ===== COMPILED SASS (sm_100) =====

	.target	sm_100

	.elftype	@"ET_EXEC"


//--------------------- .note.nv.tkinfo           --------------------------
	.section	.note.nv.tkinfo,"",@"SHT_NOTE"
	.sectionflags	@"SHF_NOTE_NV_TKINFO"
	.tkinfo
        /*0018*/ 	.word	0x00000002
        /*0030*/ 	.string	""
        /*0030*/ 	.string	"ptxas"
        /*0030*/ 	.string	"Cuda compilation tools, release 13.0, V13.0.88"
        /*0030*/ 	.string	"Build cuda_13.0.r13.0/compiler.36424714_0"
        /*0030*/ 	.string	"-arch sm_100 -m 64 "



//--------------------- .note.nv.cuinfo           --------------------------
	.section	.note.nv.cuinfo,"",@"SHT_NOTE"
	.sectionflags	@"SHF_NOTE_NV_CUINFO"
        /*0018*/ 	.short	0x0002
        /*001a*/ 	.short	0x0064
        /*001c*/ 	.short	0x0082
	.zero		2


//--------------------- .nv.info                  --------------------------
	.section	.nv.info,"",@"SHT_CUDA_INFO"
	.align	4


	//----- nvinfo : EIATTR_REGCOUNT
	.align		4
        /*0000*/ 	.byte	0x04, 0x2f
        /*0002*/ 	.short	(.L_1 - .L_0)
	.align		4
.L_0:
        /*0004*/ 	.word	index@(gelu_approx_f32)
        /*0008*/ 	.word	0x00000010


	//----- nvinfo : EIATTR_FRAME_SIZE
	.align		4
.L_1:
        /*000c*/ 	.byte	0x04, 0x11
        /*000e*/ 	.short	(.L_3 - .L_2)
	.align		4
.L_2:
        /*0010*/ 	.word	index@(gelu_approx_f32)
        /*0014*/ 	.word	0x00000000


	//----- nvinfo : EIATTR_REGCOUNT
	.align		4
.L_3:
        /*0018*/ 	.byte	0x04, 0x2f
        /*001a*/ 	.short	(.L_5 - .L_4)
	.align		4
.L_4:
        /*001c*/ 	.word	index@(gelu_approx_f16)
        /*0020*/ 	.word	0x0000000e


	//----- nvinfo : EIATTR_FRAME_SIZE
	.align		4
.L_5:
        /*0024*/ 	.byte	0x04, 0x11
        /*0026*/ 	.short	(.L_7 - .L_6)
	.align		4
.L_6:
        /*0028*/ 	.word	index@(gelu_approx_f16)
        /*002c*/ 	.word	0x00000000


	//----- nvinfo : EIATTR_REGCOUNT
	.align		4
.L_7:
        /*0030*/ 	.byte	0x04, 0x2f
        /*0032*/ 	.short	(.L_9 - .L_8)
	.align		4
.L_8:
        /*0034*/ 	.word	index@(gelu_approx_fast_f32)
        /*0038*/ 	.word	0x0000000e


	//----- nvinfo : EIATTR_FRAME_SIZE
	.align		4
.L_9:
        /*003c*/ 	.byte	0x04, 0x11
        /*003e*/ 	.short	(.L_11 - .L_10)
	.align		4
.L_10:
        /*0040*/ 	.word	index@(gelu_approx_fast_f32)
        /*0044*/ 	.word	0x00000000


	//----- nvinfo : EIATTR_REGCOUNT
	.align		4
.L_11:
        /*0048*/ 	.byte	0x04, 0x2f
        /*004a*/ 	.short	(.L_13 - .L_12)
	.align		4
.L_12:
        /*004c*/ 	.word	index@(gelu_approx_fast_f16)
        /*0050*/ 	.word	0x0000000e


	//----- nvinfo : EIATTR_FRAME_SIZE
	.align		4
.L_13:
        /*0054*/ 	.byte	0x04, 0x11
        /*0056*/ 	.short	(.L_15 - .L_14)
	.align		4
.L_14:
        /*0058*/ 	.word	index@(gelu_approx_fast_f16)
        /*005c*/ 	.word	0x00000000


	//----- nvinfo : EIATTR_REGCOUNT
	.align		4
.L_15:
        /*0060*/ 	.byte	0x04, 0x2f
        /*0062*/ 	.short	(.L_17 - .L_16)
	.align		4
.L_16:
        /*0064*/ 	.word	index@(apply_rope_nd2_f32)
        /*0068*/ 	.word	0x0000001c


	//----- nvinfo : EIATTR_FRAME_SIZE
	.align		4
.L_17:
        /*006c*/ 	.byte	0x04, 0x11
        /*006e*/ 	.short	(.L_19 - .L_18)
	.align		4
.L_18:
        /*0070*/ 	.word	index@(apply_rope_nd2_f32)
        /*0074*/ 	.word	0x00000000


	//----- nvinfo : EIATTR_REGCOUNT
	.align		4
.L_19:
        /*0078*/ 	.byte	0x04, 0x2f
        /*007a*/ 	.short	(.L_21 - .L_20)
	.align		4
.L_20:
        /*007c*/ 	.word	index@(apply_rope_nd3_f32)
        /*0080*/ 	.word	0x0000001a


	//----- nvinfo : EIATTR_FRAME_SIZE
	.align		4
.L_21:
        /*0084*/ 	.byte	0x04, 0x11
        /*0086*/ 	.short	(.L_23 - .L_22)
	.align		4
.L_22:
        /*0088*/ 	.word	index@(apply_rope_nd3_f32)
        /*008c*/ 	.word	0x00000000


	//----- nvinfo : EIATTR_REGCOUNT
	.align		4
.L_23:
        /*0090*/ 	.byte	0x04, 0x2f
        /*0092*/ 	.short	(.L_25 - .L_24)
	.align		4
.L_24:
        /*0094*/ 	.word	index@(apply_rope_nd4_f32)
        /*0098*/ 	.word	0x0000001a


	//----- nvinfo : EIATTR_FRAME_SIZE
	.align		4
.L_25:
        /*009c*/ 	.byte	0x04, 0x11
        /*009e*/ 	.short	(.L_27 - .L_26)
	.align		4
.L_26:
        /*00a0*/ 	.word	index@(apply_rope_nd4_f32)
        /*00a4*/ 	.word	0x00000000


	//----- nvinfo : EIATTR_REGCOUNT
	.align		4
.L_27:
        /*00a8*/ 	.byte	0x04, 0x2f
        /*00aa*/ 	.short	(.L_29 - .L_28)
	.align		4
.L_28:
        /*00ac*/ 	.word	index@(apply_rope_nd2_f16)
        /*00b0*/ 	.word	0x0000001a


	//----- nvinfo : EIATTR_FRAME_SIZE
	.align		4
.L_29:
        /*00b4*/ 	.byte	0x04, 0x11
        /*00b6*/ 	.short	(.L_31 - .L_30)
	.align		4
.L_30:
        /*00b8*/ 	.word	index@(apply_rope_nd2_f16)
        /*00bc*/ 	.word	0x00000000


	//----- nvinfo : EIATTR_REGCOUNT
	.align		4
.L_31:
        /*00c0*/ 	.byte	0x04, 0x2f
        /*00c2*/ 	.short	(.L_33 - .L_32)
	.align		4
.L_32:
        /*00c4*/ 	.word	index@(apply_rope_nd3_f16)
        /*00c8*/ 	.word	0x0000001a


	//----- nvinfo : EIATTR_FRAME_SIZE
	.align		4
.L_33:
        /*00cc*/ 	.byte	0x04, 0x11
        /*00ce*/ 	.short	(.L_35 - .L_34)
	.align		4
.L_34:
        /*00d0*/ 	.word	index@(apply_rope_nd3_f16)
        /*00d4*/ 	.word	0x00000000


	//----- nvinfo : EIATTR_REGCOUNT
	.align		4
.L_35:
        /*00d8*/ 	.byte	0x04, 0x2f
        /*00da*/ 	.short	(.L_37 - .L_36)
	.align		4
.L_36:
        /*00dc*/ 	.word	index@(apply_rope_nd4_f16)
        /*00e0*/ 	.word	0x0000001a


	//----- nvinfo : EIATTR_FRAME_SIZE
	.align		4
.L_37:
        /*00e4*/ 	.byte	0x04, 0x11
        /*00e6*/ 	.short	(.L_39 - .L_38)
	.align		4
.L_38:
        /*00e8*/ 	.word	index@(apply_rope_nd4_f16)
        /*00ec*/ 	.word	0x00000000


	//----- nvinfo : EIATTR_MIN_STACK_SIZE
	.align		4
.L_39:
        /*00f0*/ 	.byte	0x04, 0x12
        /*00f2*/ 	.short	(.L_41 - .L_40)
	.align		4
.L_40:
        /*00f4*/ 	.word	index@(apply_rope_nd4_f16)
        /*00f8*/ 	.word	0x00000000


	//----- nvinfo : EIATTR_MIN_STACK_SIZE
	.align		4
.L_41:
        /*00fc*/ 	.byte	0x04, 0x12
        /*00fe*/ 	.short	(.L_43 - .L_42)
	.align		4
.L_42:
        /*0100*/ 	.word	index@(apply_rope_nd3_f16)
        /*0104*/ 	.word	0x00000000


	//----- nvinfo : EIATTR_MIN_STACK_SIZE
	.align		4
.L_43:
        /*0108*/ 	.byte	0x04, 0x12
        /*010a*/ 	.short	(.L_45 - .L_44)
	.align		4
.L_44:
        /*010c*/ 	.word	index@(apply_rope_nd2_f16)
        /*0110*/ 	.word	0x00000000


	//----- nvinfo : EIATTR_MIN_STACK_SIZE
	.align		4
.L_45:
        /*0114*/ 	.byte	0x04, 0x12
        /*0116*/ 	.short	(.L_47 - .L_46)
	.align		4
.L_46:
        /*0118*/ 	.word	index@(apply_rope_nd4_f32)
        /*011c*/ 	.word	0x00000000


	//----- nvinfo : EIATTR_MIN_STACK_SIZE
	.align		4
.L_47:
        /*0120*/ 	.byte	0x04, 0x12
        /*0122*/ 	.short	(.L_49 - .L_48)
	.align		4
.L_48:
        /*0124*/ 	.word	index@(apply_rope_nd3_f32)
        /*0128*/ 	.word	0x00000000


	//----- nvinfo : EIATTR_MIN_STACK_SIZE
	.align		4
.L_49:
        /*012c*/ 	.byte	0x04, 0x12
        /*012e*/ 	.short	(.L_51 - .L_50)
	.align		4
.L_50:
        /*0130*/ 	.word	index@(apply_rope_nd2_f32)
        /*0134*/ 	.word	0x00000000


	//----- nvinfo : EIATTR_MIN_STACK_SIZE
	.align		4
.L_51:
        /*0138*/ 	.byte	0x04, 0x12
        /*013a*/ 	.short	(.L_53 - .L_52)
	.align		4
.L_52:
        /*013c*/ 	.word	index@(gelu_approx_fast_f16)
        /*0140*/ 	.word	0x00000000


	//----- nvinfo : EIATTR_MIN_STACK_SIZE
	.align		4
.L_53:
        /*0144*/ 	.byte	0x04, 0x12
        /*0146*/ 	.short	(.L_55 - .L_54)
	.align		4
.L_54:
        /*0148*/ 	.word	index@(gelu_approx_fast_f32)
        /*014c*/ 	.word	0x00000000


	//----- nvinfo : EIATTR_MIN_STACK_SIZE
	.align		4
.L_55:
        /*0150*/ 	.byte	0x04, 0x12
        /*0152*/ 	.short	(.L_57 - .L_56)
	.align		4
.L_56:
        /*0154*/ 	.word	index@(gelu_approx_f16)
        /*0158*/ 	.word	0x00000000


	//----- nvinfo : EIATTR_MIN_STACK_SIZE
	.align		4
.L_57:
        /*015c*/ 	.byte	0x04, 0x12
        /*015e*/ 	.short	(.L_59 - .L_58)
	.align		4
.L_58:
        /*0160*/ 	.word	index@(gelu_approx_f32)
        /*0164*/ 	.word	0x00000000
.L_59:


//--------------------- .nv.compat                --------------------------
	.section	.nv.compat,"",@"SHT_CUDA_COMPAT_INFO"
	.align	4
        /*0000*/ 	.byte	0x02, 0x09, 0x00, 0x00, 0x02, 0x02, 0x01, 0x00, 0x02, 0x05, 0x05, 0x00, 0x03, 0x07, 0x01, 0x01
        /*0010*/ 	.byte	0x02, 0x03, 0x00, 0x00, 0x02, 0x06, 0x01, 0x00, 0x04, 0x0b, 0x08, 0x00, 0x01, 0x00, 0x00, 0x00
        /*0020*/ 	.byte	0x00, 0x00, 0x00, 0x00


//--------------------- .nv.info.apply_rope_nd4_f16 --------------------------
	.section	.nv.info.apply_rope_nd4_f16,"",@"SHT_CUDA_INFO"
	.sectionflags	@""
	.align	4


	//----- nvinfo : EIATTR_CUDA_API_VERSION
	.align		4
        /*0000*/ 	.byte	0x04, 0x37
        /*0002*/ 	.short	(.L_61 - .L_60)
.L_60:
        /*0004*/ 	.word	0x00000082


	//----- nvinfo : EIATTR_KPARAM_INFO
	.align		4
.L_61:
        /*0008*/ 	.byte	0x04, 0x17
        /*000a*/ 	.short	(.L_63 - .L_62)
.L_62:
        /*000c*/ 	.word	0x00000000
        /*0010*/ 	.short	0x0013
        /*0012*/ 	.short	0x005c
        /*0014*/ 	.byte	0x00, 0xf0, 0x11, 0x00


	//----- nvinfo : EIATTR_KPARAM_INFO
	.align		4
.L_63:
        /*0018*/ 	.byte	0x04, 0x17
        /*001a*/ 	.short	(.L_65 - .L_64)
.L_64:
        /*001c*/ 	.word	0x00000000
        /*0020*/ 	.short	0x0012
        /*0022*/ 	.short	0x0058
        /*0024*/ 	.byte	0x00, 0xf0, 0x11, 0x00


	//----- nvinfo : EIATTR_KPARAM_INFO
	.align		4
.L_65:
        /*0028*/ 	.byte	0x04, 0x17
        /*002a*/ 	.short	(.L_67 - .L_66)
.L_66:
        /*002c*/ 	.word	0x00000000
        /*0030*/ 	.short	0x0011
        /*0032*/ 	.short	0x0054
        /*0034*/ 	.byte	0x00, 0xf0, 0x11, 0x00


	//----- nvinfo : EIATTR_KPARAM_INFO
	.align		4
.L_67:
        /*0038*/ 	.byte	0x04, 0x17
        /*003a*/ 	.short	(.L_69 - .L_68)
.L_68:
        /*003c*/ 	.word	0x00000000
        /*0040*/ 	.short	0x0010
        /*0042*/ 	.short	0x0050
        /*0044*/ 	.byte	0x00, 0xf0, 0x11, 0x00


	//----- nvinfo : EIATTR_KPARAM_INFO
	.align		4
.L_69:
        /*0048*/ 	.byte	0x04, 0x17
        /*004a*/ 	.short	(.L_71 - .L_70)
.L_70:
        /*004c*/ 	.word	0x00000000
        /*0050*/ 	.short	0x000f
        /*0052*/ 	.short	0x004c
        /*0054*/ 	.byte	0x00, 0xf0, 0x11, 0x00


	//----- nvinfo : EIATTR_KPARAM_INFO
	.align		4
.L_71:
        /*0058*/ 	.byte	0x04, 0x17
        /*005a*/ 	.short	(.L_73 - .L_72)
.L_72:
        /*005c*/ 	.word	0x00000000
        /*0060*/ 	.short	0x000e
        /*0062*/ 	.short	0x0048
        /*0064*/ 	.byte	0x00, 0xf0, 0x11, 0x00


	//----- nvinfo : EIATTR_KPARAM_INFO
	.align		4
.L_73:
        /*0068*/ 	.byte	0x04, 0x17
        /*006a*/ 	.short	(.L_75 - .L_74)
.L_74:
        /*006c*/ 	.word	0x00000000
        /*0070*/ 	.short	0x000d
        /*0072*/ 	.short	0x0044
        /*0074*/ 	.byte	0x00, 0xf0, 0x11, 0x00


	//----- nvinfo : EIATTR_KPARAM_INFO
	.align		4
.L_75:
        /*0078*/ 	.byte	0x04, 0x17
        /*007a*/ 	.short	(.L_77 - .L_76)
.L_76:
        /*007c*/ 	.word	0x00000000
        /*0080*/ 	.short	0x000c
        /*0082*/ 	.short	0x0040
        /*0084*/ 	.byte	0x00, 0xf0, 0x11, 0x00


	//----- nvinfo : EIATTR_KPARAM_INFO
	.align		4
.L_77:
        /*0088*/ 	.byte	0x04, 0x17
        /*008a*/ 	.short	(.L_79 - .L_78)
.L_78:
        /*008c*/ 	.word	0x00000000
        /*0090*/ 	.short	0x000b
        /*0092*/ 	.short	0x003c
        /*0094*/ 	.byte	0x00, 0xf0, 0x11, 0x00


	//----- nvinfo : EIATTR_KPARAM_INFO
	.align		4
.L_79:
        /*0098*/ 	.byte	0x04, 0x17
        /*009a*/ 	.short	(.L_81 - .L_80)
.L_80:
        /*009c*/ 	.word	0x00000000
        /*00a0*/ 	.short	0x000a
        /*00a2*/ 	.short	0x0038
        /*00a4*/ 	.byte	0x00, 0xf0, 0x11, 0x00


	//----- nvinfo : EIATTR_KPARAM_INFO
	.align		4
.L_81:
        /*00a8*/ 	.byte	0x04, 0x17
        /*00aa*/ 	.short	(.L_83 - .L_82)
.L_82:
        /*00ac*/ 	.word	0x00000000
        /*00b0*/ 	.short	0x0009
        /*00b2*/ 	.short	0x0034
        /*00b4*/ 	.byte	0x00, 0xf0, 0x11, 0x00


	//----- nvinfo : EIATTR_KPARAM_INFO
	.align		4
.L_83:
        /*00b8*/ 	.byte	0x04, 0x17
        /*00ba*/ 	.short	(.L_85 - .L_84)
.L_84:
        /*00bc*/ 	.word	0x00000000
        /*00c0*/ 	.short	0x0008
        /*00c2*/ 	.short	0x0030
        /*00c4*/ 	.byte	0x00, 0xf0, 0x11, 0x00


	//----- nvinfo : EIATTR_KPARAM_INFO
	.align		4
.L_85:
        /*00c8*/ 	.byte	0x04, 0x17
        /*00ca*/ 	.short	(.L_87 - .L_86)
.L_86:
        /*00cc*/ 	.word	0x00000000
        /*00d0*/ 	.short	0x0007
        /*00d2*/ 	.short	0x002c
        /*00d4*/ 	.byte	0x00, 0xf0, 0x11, 0x00


	//----- nvinfo : EIATTR_KPARAM_INFO
	.align		4
.L_87:
        /*00d8*/ 	.byte	0x04, 0x17
        /*00da*/ 	.short	(.L_89 - .L_88)
.L_88:
        /*00dc*/ 	.word	0x00000000
        /*00e0*/ 	.short	0x0006
        /*00e2*/ 	.short	0x0028
        /*00e4*/ 	.byte	0x00, 0xf0, 0x11, 0x00


	//----- nvinfo : EIATTR_KPARAM_INFO
	.align		4
.L_89:
        /*00e8*/ 	.byte	0x04, 0x17
        /*00ea*/ 	.short	(.L_91 - .L_90)
.L_90:
        /*00ec*/ 	.word	0x00000000
        /*00f0*/ 	.short	0x0005
        /*00f2*/ 	.short	0x0024
        /*00f4*/ 	.byte	0x00, 0xf0, 0x11, 0x00


	//----- nvinfo : EIATTR_KPARAM_INFO
	.align		4
.L_91:
        /*00f8*/ 	.byte	0x04, 0x17
        /*00fa*/ 	.short	(.L_93 - .L_92)
.L_92:
        /*00fc*/ 	.word	0x00000000
        /*0100*/ 	.short	0x0004
        /*0102*/ 	.short	0x0020
        /*0104*/ 	.byte	0x00, 0xf0, 0x11, 0x00


	//----- nvinfo : EIATTR_KPARAM_INFO
	.align		4
.L_93:
        /*0108*/ 	.byte	0x04, 0x17
        /*010a*/ 	.short	(.L_95 - .L_94)
.L_94:
        /*010c*/ 	.word	0x00000000
        /*0110*/ 	.short	0x0003
        /*0112*/ 	.short	0x0018
        /*0114*/ 	.byte	0x00, 0xf5, 0x21, 0x00


	//----- nvinfo : EIATTR_KPARAM_INFO
	.align		4
.L_95:
        /*0118*/ 	.byte	0x04, 0x17
        /*011a*/ 	.short	(.L_97 - .L_96)
.L_96:
        /*011c*/ 	.word	0x00000000
        /*0120*/ 	.short	0x0002
        /*0122*/ 	.short	0x0010
        /*0124*/ 	.byte	0x00, 0xf5, 0x21, 0x00


	//----- nvinfo : EIATTR_KPARAM_INFO
	.align		4
.L_97:
        /*0128*/ 	.byte	0x04, 0x17
        /*012a*/ 	.short	(.L_99 - .L_98)
.L_98:
        /*012c*/ 	.word	0x00000000
        /*0130*/ 	.short	0x0001
        /*0132*/ 	.short	0x0008
        /*0134*/ 	.byte	0x00, 0xf5, 0x21, 0x00


	//----- nvinfo : EIATTR_KPARAM_INFO
	.align		4
.L_99:
        /*0138*/ 	.byte	0x04, 0x17
        /*013a*/ 	.short	(.L_101 - .L_100)
.L_100:
        /*013c*/ 	.word	0x00000000
        /*0140*/ 	.short	0x0000
        /*0142*/ 	.short	0x0000
        /*0144*/ 	.byte	0x00, 0xf5, 0x21, 0x00


	//----- nvinfo : EIATTR_SPARSE_MMA_MASK
	.align		4
.L_101:
        /*0148*/ 	.byte	0x03, 0x50
        /*014a*/ 	.short	0x0000


	//----- nvinfo : EIATTR_MAXREG_COUNT
	.align		4
        /*014c*/ 	.byte	0x03, 0x1b
        /*014e*/ 	.short	0x00ff


	//----- nvinfo : EIATTR_MERCURY_ISA_VERSION
	.align		4
        /*0150*/ 	.byte	0x03, 0x5f
        /*0152*/ 	.short	0x0101


	//----- nvinfo : EIATTR_VRC_CTA_INIT_COUNT
	.align		4
        /*0154*/ 	.byte	0x02, 0x4a
	.zero		1
	.zero		1


	//----- nvinfo : EIATTR_EXIT_INSTR_OFFSETS
	.align		4
        /*0158*/ 	.byte	0x04, 0x1c
        /*015a*/ 	.short	(.L_103 - .L_102)


	//   ....[0]....
.L_102:
        /*015c*/ 	.word	0x00000150


	//   ....[1]....
        /*0160*/ 	.word	0x00000650


	//----- nvinfo : EIATTR_CBANK_PARAM_SIZE
	.align		4
.L_103:
        /*0164*/ 	.byte	0x03, 0x19
        /*0166*/ 	.short	0x0060


	//----- nvinfo : EIATTR_PARAM_CBANK
	.align		4
        /*0168*/ 	.byte	0x04, 0x0a
        /*016a*/ 	.short	(.L_105 - .L_104)
	.align		4
.L_104:
        /*016c*/ 	.word	index@(.nv.constant0.apply_rope_nd4_f16)
        /*0170*/ 	.short	0x0380
        /*0172*/ 	.short	0x0060


	//----- nvinfo : EIATTR_SW_WAR
	.align		4
.L_105:
        /*0174*/ 	.byte	0x04, 0x36
        /*0176*/ 	.short	(.L_107 - .L_106)
.L_106:
        /*0178*/ 	.word	0x00000008
.L_107:


//--------------------- .nv.info.apply_rope_nd3_f16 --------------------------
	.section	.nv.info.apply_rope_nd3_f16,"",@"SHT_CUDA_INFO"
	.sectionflags	@""
	.align	4


	//----- nvinfo : EIATTR_CUDA_API_VERSION
	.align		4
        /*0000*/ 	.byte	0x04, 0x37
        /*0002*/ 	.short	(.L_109 - .L_108)
.L_108:
        /*0004*/ 	.word	0x00000082


	//----- nvinfo : EIATTR_KPARAM_INFO
	.align		4
.L_109:
        /*0008*/ 	.byte	0x04, 0x17
        /*000a*/ 	.short	(.L_111 - .L_110)
.L_110:
        /*000c*/ 	.word	0x00000000
        /*0010*/ 	.short	0x000f
        /*0012*/ 	.short	0x004c
        /*0014*/ 	.byte	0x00, 0xf0, 0x11, 0x00


	//----- nvinfo : EIATTR_KPARAM_INFO
	.align		4
.L_111:
        /*0018*/ 	.byte	0x04, 0x17
        /*001a*/ 	.short	(.L_113 - .L_112)
.L_112:
        /*001c*/ 	.word	0x00000000
        /*0020*/ 	.short	0x000e
        /*0022*/ 	.short	0x0048
        /*0024*/ 	.byte	0x00, 0xf0, 0x11, 0x00


	//----- nvinfo : EIATTR_KPARAM_INFO
	.align		4
.L_113:
        /*0028*/ 	.byte	0x04, 0x17
        /*002a*/ 	.short	(.L_115 - .L_114)
.L_114:
        /*002c*/ 	.word	0x00000000
        /*0030*/ 	.short	0x000d
        /*0032*/ 	.short	0x0044
        /*0034*/ 	.byte	0x00, 0xf0, 0x11, 0x00


	//----- nvinfo : EIATTR_KPARAM_INFO
	.align		4
.L_115:
        /*0038*/ 	.byte	0x04, 0x17
        /*003a*/ 	.short	(.L_117 - .L_116)
.L_116:
        /*003c*/ 	.word	0x00000000
        /*0040*/ 	.short	0x000c
        /*0042*/ 	.short	0x0040
        /*0044*/ 	.byte	0x00, 0xf0, 0x11, 0x00


	//----- nvinfo : EIATTR_KPARAM_INFO
	.align		4
.L_117:
        /*0048*/ 	.byte	0x04, 0x17
        /*004a*/ 	.short	(.L_119 - .L_118)
.L_118:
        /*004c*/ 	.word	0x00000000
        /*0050*/ 	.short	0x000b
        /*0052*/ 	.short	0x003c
        /*0054*/ 	.byte	0x00, 0xf0, 0x11, 0x00


	//----- nvinfo : EIATTR_KPARAM_INFO
	.align		4
.L_119:
        /*0058*/ 	.byte	0x04, 0x17
        /*005a*/ 	.short	(.L_121 - .L_120)
.L_120:
        /*005c*/ 	.word	0x00000000
        /*0060*/ 	.short	0x000a
        /*0062*/ 	.short	0x0038
        /*0064*/ 	.byte	0x00, 0xf0, 0x11, 0x00


	//----- nvinfo : EIATTR_KPARAM_INFO
	.align		4
.L_121:
        /*0068*/ 	.byte	0x04, 0x17
        /*006a*/ 	.short	(.L_123 - .L_122)
.L_122:
        /*006c*/ 	.word	0x00000000
        /*0070*/ 	.short	0x0009
        /*0072*/ 	.short	0x0034
        /*0074*/ 	.byte	0x00, 0xf0, 0x11, 0x00


	//----- nvinfo : EIATTR_KPARAM_INFO
	.align		4
.L_123:
        /*0078*/ 	.byte	0x04, 0x17
        /*007a*/ 	.short	(.L_125 - .L_124)
.L_124:
        /*007c*/ 	.word	0x00000000
        /*0080*/ 	.short	0x0008
        /*0082*/ 	.short	0x0030
        /*0084*/ 	.byte	0x00, 0xf0, 0x11, 0x00


	//----- nvinfo : EIATTR_KPARAM_INFO
	.align		4
.L_125:
        /*0088*/ 	.byte	0x04, 0x17
        /*008a*/ 	.short	(.L_127 - .L_126)
.L_126:
        /*008c*/ 	.word	0x00000000
        /*0090*/ 	.short	0x0007
        /*0092*/ 	.short	0x002c
        /*0094*/ 	.byte	0x00, 0xf0, 0x11, 0x00


	//----- nvinfo : EIATTR_KPARAM_INFO
	.align		4
.L_127:
        /*0098*/ 	.byte	0x04, 0x17
        /*009a*/ 	.short	(.L_129 - .L_128)
.L_128:
        /*009c*/ 	.word	0x00000000
        /*00a0*/ 	.short	0x0006
        /*00a2*/ 	.short	0x0028
        /*00a4*/ 	.byte	0x00, 0xf0, 0x11, 0x00


	//----- nvinfo : EIATTR_KPARAM_INFO
	.align		4
.L_129:
        /*00a8*/ 	.byte	0x04, 0x17
        /*00aa*/ 	.short	(.L_131 - .L_130)
.L_130:
        /*00ac*/ 	.word	0x00000000
        /*00b0*/ 	.short	0x0005
        /*00b2*/ 	.short	0x0024
        /*00b4*/ 	.byte	0x00, 0xf0, 0x11, 0x00


	//----- nvinfo : EIATTR_KPARAM_INFO
	.align		4
.L_131:
        /*00b8*/ 	.byte	0x04, 0x17
        /*00ba*/ 	.short	(.L_133 - .L_132)
.L_132:
        /*00bc*/ 	.word	0x00000000
        /*00c0*/ 	.short	0x0004
        /*00c2*/ 	.short	0x0020
        /*00c4*/ 	.byte	0x00, 0xf0, 0x11, 0x00


	//----- nvinfo : EIATTR_KPARAM_INFO
	.align		4
.L_133:
        /*00c8*/ 	.byte	0x04, 0x17
        /*00ca*/ 	.short	(.L_135 - .L_134)
.L_134:
        /*00cc*/ 	.word	0x00000000
        /*00d0*/ 	.short	0x0003
        /*00d2*/ 	.short	0x0018
        /*00d4*/ 	.byte	0x00, 0xf5, 0x21, 0x00


	//----- nvinfo : EIATTR_KPARAM_INFO
	.align		4
.L_135:
        /*00d8*/ 	.byte	0x04, 0x17
        /*00da*/ 	.short	(.L_137 - .L_136)
.L_136:
        /*00dc*/ 	.word	0x00000000
        /*00e0*/ 	.short	0x0002
        /*00e2*/ 	.short	0x0010
        /*00e4*/ 	.byte	0x00, 0xf5, 0x21, 0x00


	//----- nvinfo : EIATTR_KPARAM_INFO
	.align		4
.L_137:
        /*00e8*/ 	.byte	0x04, 0x17
        /*00ea*/ 	.short	(.L_139 - .L_138)
.L_138:
        /*00ec*/ 	.word	0x00000000
        /*00f0*/ 	.short	0x0001
        /*00f2*/ 	.short	0x0008
        /*00f4*/ 	.byte	0x00, 0xf5, 0x21, 0x00


	//----- nvinfo : EIATTR_KPARAM_INFO
	.align		4
.L_139:
        /*00f8*/ 	.byte	0x04, 0x17
        /*00fa*/ 	.short	(.L_141 - .L_140)
.L_140:
        /*00fc*/ 	.word	0x00000000
        /*0100*/ 	.short	0x0000
        /*0102*/ 	.short	0x0000
        /*0104*/ 	.byte	0x00, 0xf5, 0x21, 0x00


	//----- nvinfo : EIATTR_SPARSE_MMA_MASK
	.align		4
.L_141:
        /*0108*/ 	.byte	0x03, 0x50
        /*010a*/ 	.short	0x0000


	//----- nvinfo : EIATTR_MAXREG_COUNT
	.align		4
        /*010c*/ 	.byte	0x03, 0x1b
        /*010e*/ 	.short	0x00ff


	//----- nvinfo : EIATTR_MERCURY_ISA_VERSION
	.align		4
        /*0110*/ 	.byte	0x03, 0x5f
        /*0112*/ 	.short	0x0101


	//----- nvinfo : EIATTR_VRC_CTA_INIT_COUNT
	.align		4
        /*0114*/ 	.byte	0x02, 0x4a
	.zero		1
	.zero		1


	//----- nvinfo : EIATTR_EXIT_INSTR_OFFSETS
	.align		4
        /*0118*/ 	.byte	0x04, 0x1c
        /*011a*/ 	.short	(.L_143 - .L_142)


	//   ....[0]....
.L_142:
        /*011c*/ 	.word	0x00000140


	//   ....[1]....
        /*0120*/ 	.word	0x00000400


	//----- nvinfo : EIATTR_CBANK_PARAM_SIZE
	.align		4
.L_143:
        /*0124*/ 	.byte	0x03, 0x19
        /*0126*/ 	.short	0x0050


	//----- nvinfo : EIATTR_PARAM_CBANK
	.align		4
        /*0128*/ 	.byte	0x04, 0x0a
        /*012a*/ 	.short	(.L_145 - .L_144)
	.align		4
.L_144:
        /*012c*/ 	.word	index@(.nv.constant0.apply_rope_nd3_f16)
        /*0130*/ 	.short	0x0380
        /*0132*/ 	.short	0x0050


	//----- nvinfo : EIATTR_SW_WAR
	.align		4
.L_145:
        /*0134*/ 	.byte	0x04, 0x36
        /*0136*/ 	.short	(.L_147 - .L_146)
.L_146:
        /*0138*/ 	.word	0x00000008
.L_147:


//--------------------- .nv.info.apply_rope_nd2_f16 --------------------------
	.section	.nv.info.apply_rope_nd2_f16,"",@"SHT_CUDA_INFO"
	.sectionflags	@""
	.align	4


	//----- nvinfo : EIATTR_CUDA_API_VERSION
	.align		4
        /*0000*/ 	.byte	0x04, 0x37
        /*0002*/ 	.short	(.L_149 - .L_148)
.L_148:
        /*0004*/ 	.word	0x00000082


	//----- nvinfo : EIATTR_KPARAM_INFO
	.align		4
.L_149:
        /*0008*/ 	.byte	0x04, 0x17
        /*000a*/ 	.short	(.L_151 - .L_150)
.L_150:
        /*000c*/ 	.word	0x00000000
        /*0010*/ 	.short	0x000b
        /*0012*/ 	.short	0x003c
        /*0014*/ 	.byte	0x00, 0xf0, 0x11, 0x00


	//----- nvinfo : EIATTR_KPARAM_INFO
	.align		4
.L_151:
        /*0018*/ 	.byte	0x04, 0x17
        /*001a*/ 	.short	(.L_153 - .L_152)
.L_152:
        /*001c*/ 	.word	0x00000000
        /*0020*/ 	.short	0x000a
        /*0022*/ 	.short	0x0038
        /*0024*/ 	.byte	0x00, 0xf0, 0x11, 0x00


	//----- nvinfo : EIATTR_KPARAM_INFO
	.align		4
.L_153:
        /*0028*/ 	.byte	0x04, 0x17
        /*002a*/ 	.short	(.L_155 - .L_154)
.L_154:
        /*002c*/ 	.word	0x00000000
        /*0030*/ 	.short	0x0009
        /*0032*/ 	.short	0x0034
        /*0034*/ 	.byte	0x00, 0xf0, 0x11, 0x00


	//----- nvinfo : EIATTR_KPARAM_INFO
	.align		4
.L_155:
        /*0038*/ 	.byte	0x04, 0x17
        /*003a*/ 	.short	(.L_157 - .L_156)
.L_156:
        /*003c*/ 	.word	0x00000000
        /*0040*/ 	.short	0x0008
        /*0042*/ 	.short	0x0030
        /*0044*/ 	.byte	0x00, 0xf0, 0x11, 0x00


	//----- nvinfo : EIATTR_KPARAM_INFO
	.align		4
.L_157:
        /*0048*/ 	.byte	0x04, 0x17
        /*004a*/ 	.short	(.L_159 - .L_158)
.L_158:
        /*004c*/ 	.word	0x00000000
        /*0050*/ 	.short	0x0007
        /*0052*/ 	.short	0x002c
        /*0054*/ 	.byte	0x00, 0xf0, 0x11, 0x00


	//----- nvinfo : EIATTR_KPARAM_INFO
	.align		4
.L_159:
        /*0058*/ 	.byte	0x04, 0x17
        /*005a*/ 	.short	(.L_161 - .L_160)
.L_160:
        /*005c*/ 	.word	0x00000000
        /*0060*/ 	.short	0x0006
        /*0062*/ 	.short	0x0028
        /*0064*/ 	.byte	0x00, 0xf0, 0x11, 0x00


	//----- nvinfo : EIATTR_KPARAM_INFO
	.align		4
.L_161:
        /*0068*/ 	.byte	0x04, 0x17
        /*006a*/ 	.short	(.L_163 - .L_162)
.L_162:
        /*006c*/ 	.word	0x00000000
        /*0070*/ 	.short	0x0005
        /*0072*/ 	.short	0x0024
        /*0074*/ 	.byte	0x00, 0xf0, 0x11, 0x00


	//----- nvinfo : EIATTR_KPARAM_INFO
	.align		4
.L_163:
        /*0078*/ 	.byte	0x04, 0x17
        /*007a*/ 	.short	(.L_165 - .L_164)
.L_164:
        /*007c*/ 	.word	0x00000000
        /*0080*/ 	.short	0x0004
        /*0082*/ 	.short	0x0020
        /*0084*/ 	.byte	0x00, 0xf0, 0x11, 0x00


	//----- nvinfo : EIATTR_KPARAM_INFO
	.align		4
.L_165:
        /*0088*/ 	.byte	0x04, 0x17
        /*008a*/ 	.short	(.L_167 - .L_166)
.L_166:
        /*008c*/ 	.word	0x00000000
        /*0090*/ 	.short	0x0003
        /*0092*/ 	.short	0x0018
        /*0094*/ 	.byte	0x00, 0xf5, 0x21, 0x00


	//----- nvinfo : EIATTR_KPARAM_INFO
	.align		4
.L_167:
        /*0098*/ 	.byte	0x04, 0x17
        /*009a*/ 	.short	(.L_169 - .L_168)
.L_168:
        /*009c*/ 	.word	0x00000000
        /*00a0*/ 	.short	0x0002
        /*00a2*/ 	.short	0x0010
        /*00a4*/ 	.byte	0x00, 0xf5, 0x21, 0x00


	//----- nvinfo : EIATTR_KPARAM_INFO
	.align		4
.L_169:
        /*00a8*/ 	.byte	0x04, 0x17
        /*00aa*/ 	.short	(.L_171 - .L_170)
.L_170:
        /*00ac*/ 	.word	0x00000000
        /*00b0*/ 	.short	0x0001
        /*00b2*/ 	.short	0x0008
        /*00b4*/ 	.byte	0x00, 0xf5, 0x21, 0x00


	//----- nvinfo : EIATTR_KPARAM_INFO
	.align		4
.L_171:
        /*00b8*/ 	.byte	0x04, 0x17
        /*00ba*/ 	.short	(.L_173 - .L_172)
.L_172:
        /*00bc*/ 	.word	0x00000000
        /*00c0*/ 	.short	0x0000
        /*00c2*/ 	.short	0x0000
        /*00c4*/ 	.byte	0x00, 0xf5, 0x21, 0x00


	//----- nvinfo : EIATTR_SPARSE_MMA_MASK
	.align		4
.L_173:
        /*00c8*/ 	.byte	0x03, 0x50
        /*00ca*/ 	.short	0x0000


	//----- nvinfo : EIATTR_MAXREG_COUNT
	.align		4
        /*00cc*/ 	.byte	0x03, 0x1b
        /*00ce*/ 	.short	0x00ff


	//----- nvinfo : EIATTR_MERCURY_ISA_VERSION
	.align		4
        /*00d0*/ 	.byte	0x03, 0x5f
        /*00d2*/ 	.short	0x0101


	//----- nvinfo : EIATTR_VRC_CTA_INIT_COUNT
	.align		4
        /*00d4*/ 	.byte	0x02, 0x4a
	.zero		1
	.zero		1


	//----- nvinfo : EIATTR_EXIT_INSTR_OFFSETS
	.align		4
        /*00d8*/ 	.byte	0x04, 0x1c
        /*00da*/ 	.short	(.L_175 - .L_174)


	//   ....[0]....
.L_174:
        /*00dc*/ 	.word	0x000000e0


	//   ....[1]....
        /*00e0*/ 	.word	0x00000360


	//----- nvinfo : EIATTR_CBANK_PARAM_SIZE
	.align		4
.L_175:
        /*00e4*/ 	.byte	0x03, 0x19
        /*00e6*/ 	.short	0x0040


	//----- nvinfo : EIATTR_PARAM_CBANK
	.align		4
        /*00e8*/ 	.byte	0x04, 0x0a
        /*00ea*/ 	.short	(.L_177 - .L_176)
	.align		4
.L_176:
        /*00ec*/ 	.word	index@(.nv.constant0.apply_rope_nd2_f16)
        /*00f0*/ 	.short	0x0380
        /*00f2*/ 	.short	0x0040


	//----- nvinfo : EIATTR_SW_WAR
	.align		4
.L_177:
        /*00f4*/ 	.byte	0x04, 0x36
        /*00f6*/ 	.short	(.L_179 - .L_178)
.L_178:
        /*00f8*/ 	.word	0x00000008
.L_179:


//--------------------- .nv.info.apply_rope_nd4_f32 --------------------------
	.section	.nv.info.apply_rope_nd4_f32,"",@"SHT_CUDA_INFO"
	.sectionflags	@""
	.align	4


	//----- nvinfo : EIATTR_CUDA_API_VERSION
	.align		4
        /*0000*/ 	.byte	0x04, 0x37
        /*0002*/ 	.short	(.L_181 - .L_180)
.L_180:
        /*0004*/ 	.word	0x00000082


	//----- nvinfo : EIATTR_KPARAM_INFO
	.align		4
.L_181:
        /*0008*/ 	.byte	0x04, 0x17
        /*000a*/ 	.short	(.L_183 - .L_182)
.L_182:
        /*000c*/ 	.word	0x00000000
        /*0010*/ 	.short	0x0013
        /*0012*/ 	.short	0x005c
        /*0014*/ 	.byte	0x00, 0xf0, 0x11, 0x00


	//----- nvinfo : EIATTR_KPARAM_INFO
	.align		4
.L_183:
        /*0018*/ 	.byte	0x04, 0x17
        /*001a*/ 	.short	(.L_185 - .L_184)
.L_184:
        /*001c*/ 	.word	0x00000000
        /*0020*/ 	.short	0x0012
        /*0022*/ 	.short	0x0058
        /*0024*/ 	.byte	0x00, 0xf0, 0x11, 0x00


	//----- nvinfo : EIATTR_KPARAM_INFO
	.align		4
.L_185:
        /*0028*/ 	.byte	0x04, 0x17
        /*002a*/ 	.short	(.L_187 - .L_186)
.L_186:
        /*002c*/ 	.word	0x00000000
        /*0030*/ 	.short	0x0011
        /*0032*/ 	.short	0x0054
        /*0034*/ 	.byte	0x00, 0xf0, 0x11, 0x00


	//----- nvinfo : EIATTR_KPARAM_INFO
	.align		4
.L_187:
        /*0038*/ 	.byte	0x04, 0x17
        /*003a*/ 	.short	(.L_189 - .L_188)
.L_188:
        /*003c*/ 	.word	0x00000000
        /*0040*/ 	.short	0x0010
        /*0042*/ 	.short	0x0050
        /*0044*/ 	.byte	0x00, 0xf0, 0x11, 0x00


	//----- nvinfo : EIATTR_KPARAM_INFO
	.align		4
.L_189:
        /*0048*/ 	.byte	0x04, 0x17
        /*004a*/ 	.short	(.L_191 - .L_190)
.L_190:
        /*004c*/ 	.word	0x00000000
        /*0050*/ 	.short	0x000f
        /*0052*/ 	.short	0x004c
        /*0054*/ 	.byte	0x00, 0xf0, 0x11, 0x00


	//----- nvinfo : EIATTR_KPARAM_INFO
	.align		4
.L_191:
        /*0058*/ 	.byte	0x04, 0x17
        /*005a*/ 	.short	(.L_193 - .L_192)
.L_192:
        /*005c*/ 	.word	0x00000000
        /*0060*/ 	.short	0x000e
        /*0062*/ 	.short	0x0048
        /*0064*/ 	.byte	0x00, 0xf0, 0x11, 0x00


	//----- nvinfo : EIATTR_KPARAM_INFO
	.align		4
.L_193:
        /*0068*/ 	.byte	0x04, 0x17
        /*006a*/ 	.short	(.L_195 - .L_194)
.L_194:
        /*006c*/ 	.word	0x00000000
        /*0070*/ 	.short	0x000d
        /*0072*/ 	.short	0x0044
        /*0074*/ 	.byte	0x00, 0xf0, 0x11, 0x00


	//----- nvinfo : EIATTR_KPARAM_INFO
	.align		4
.L_195:
        /*0078*/ 	.byte	0x04, 0x17
        /*007a*/ 	.short	(.L_197 - .L_196)
.L_196:
        /*007c*/ 	.word	0x00000000
        /*0080*/ 	.short	0x000c
        /*0082*/ 	.short	0x0040
        /*0084*/ 	.byte	0x00, 0xf0, 0x11, 0x00


	//----- nvinfo : EIATTR_KPARAM_INFO
	.align		4
.L_197:
        /*0088*/ 	.byte	0x04, 0x17
        /*008a*/ 	.short	(.L_199 - .L_198)
.L_198:
        /*008c*/ 	.word	0x00000000
        /*0090*/ 	.short	0x000b
        /*0092*/ 	.short	0x003c
        /*0094*/ 	.byte	0x00, 0xf0, 0x11, 0x00


	//----- nvinfo : EIATTR_KPARAM_INFO
	.align		4
.L_199:
        /*0098*/ 	.byte	0x04, 0x17
        /*009a*/ 	.short	(.L_201 - .L_200)
.L_200:
        /*009c*/ 	.word	0x00000000
        /*00a0*/ 	.short	0x000a
        /*00a2*/ 	.short	0x0038
        /*00a4*/ 	.byte	0x00, 0xf0, 0x11, 0x00


	//----- nvinfo : EIATTR_KPARAM_INFO
	.align		4
.L_201:
        /*00a8*/ 	.byte	0x04, 0x17
        /*00aa*/ 	.short	(.L_203 - .L_202)
.L_202:
        /*00ac*/ 	.word	0x00000000
        /*00b0*/ 	.short	0x0009
        /*00b2*/ 	.short	0x0034
        /*00b4*/ 	.byte	0x00, 0xf0, 0x11, 0x00


	//----- nvinfo : EIATTR_KPARAM_INFO
	.align		4
.L_203:
        /*00b8*/ 	.byte	0x04, 0x17
        /*00ba*/ 	.short	(.L_205 - .L_204)
.L_204:
        /*00bc*/ 	.word	0x00000000
        /*00c0*/ 	.short	0x0008
        /*00c2*/ 	.short	0x0030
        /*00c4*/ 	.byte	0x00, 0xf0, 0x11, 0x00


	//----- nvinfo : EIATTR_KPARAM_INFO
	.align		4
.L_205:
        /*00c8*/ 	.byte	0x04, 0x17
        /*00ca*/ 	.short	(.L_207 - .L_206)
.L_206:
        /*00cc*/ 	.word	0x00000000
        /*00d0*/ 	.short	0x0007
        /*00d2*/ 	.short	0x002c
        /*00d4*/ 	.byte	0x00, 0xf0, 0x11, 0x00


	//----- nvinfo : EIATTR_KPARAM_INFO
	.align		4
.L_207:
        /*00d8*/ 	.byte	0x04, 0x17
        /*00da*/ 	.short	(.L_209 - .L_208)
.L_208:
        /*00dc*/ 	.word	0x00000000
        /*00e0*/ 	.short	0x0006
        /*00e2*/ 	.short	0x0028
        /*00e4*/ 	.byte	0x00, 0xf0, 0x11, 0x00


	//----- nvinfo : EIATTR_KPARAM_INFO
	.align		4
.L_209:
        /*00e8*/ 	.byte	0x04, 0x17
        /*00ea*/ 	.short	(.L_211 - .L_210)
.L_210:
        /*00ec*/ 	.word	0x00000000
        /*00f0*/ 	.short	0x0005
        /*00f2*/ 	.short	0x0024
        /*00f4*/ 	.byte	0x00, 0xf0, 0x11, 0x00


	//----- nvinfo : EIATTR_KPARAM_INFO
	.align		4
.L_211:
        /*00f8*/ 	.byte	0x04, 0x17
        /*00fa*/ 	.short	(.L_213 - .L_212)
.L_212:
        /*00fc*/ 	.word	0x00000000
        /*0100*/ 	.short	0x0004
        /*0102*/ 	.short	0x0020
        /*0104*/ 	.byte	0x00, 0xf0, 0x11, 0x00


	//----- nvinfo : EIATTR_KPARAM_INFO
	.align		4
.L_213:
        /*0108*/ 	.byte	0x04, 0x17
        /*010a*/ 	.short	(.L_215 - .L_214)
.L_214:
        /*010c*/ 	.word	0x00000000
        /*0110*/ 	.short	0x0003
        /*0112*/ 	.short	0x0018
        /*0114*/ 	.byte	0x00, 0xf5, 0x21, 0x00


	//----- nvinfo : EIATTR_KPARAM_INFO
	.align		4
.L_215:
        /*0118*/ 	.byte	0x04, 0x17
        /*011a*/ 	.short	(.L_217 - .L_216)
.L_216:
        /*011c*/ 	.word	0x00000000
        /*0120*/ 	.short	0x0002
        /*0122*/ 	.short	0x0010
        /*0124*/ 	.byte	0x00, 0xf5, 0x21, 0x00


	//----- nvinfo : EIATTR_KPARAM_INFO
	.align		4
.L_217:
        /*0128*/ 	.byte	0x04, 0x17
        /*012a*/ 	.short	(.L_219 - .L_218)
.L_218:
        /*012c*/ 	.word	0x00000000
        /*0130*/ 	.short	0x0001
        /*0132*/ 	.short	0x0008
        /*0134*/ 	.byte	0x00, 0xf5, 0x21, 0x00


	//----- nvinfo : EIATTR_KPARAM_INFO
	.align		4
.L_219:
        /*0138*/ 	.byte	0x04, 0x17
        /*013a*/ 	.short	(.L_221 - .L_220)
.L_220:
        /*013c*/ 	.word	0x00000000
        /*0140*/ 	.short	0x0000
        /*0142*/ 	.short	0x0000
        /*0144*/ 	.byte	0x00, 0xf5, 0x21, 0x00


	//----- nvinfo : EIATTR_SPARSE_MMA_MASK
	.align		4
.L_221:
        /*0148*/ 	.byte	0x03, 0x50
        /*014a*/ 	.short	0x0000


	//----- nvinfo : EIATTR_MAXREG_COUNT
	.align		4
        /*014c*/ 	.byte	0x03, 0x1b
        /*014e*/ 	.short	0x00ff


	//----- nvinfo : EIATTR_MERCURY_ISA_VERSION
	.align		4
        /*0150*/ 	.byte	0x03, 0x5f
        /*0152*/ 	.short	0x0101


	//----- nvinfo : EIATTR_VRC_CTA_INIT_COUNT
	.align		4
        /*0154*/ 	.byte	0x02, 0x4a
	.zero		1
	.zero		1


	//----- nvinfo : EIATTR_EXIT_INSTR_OFFSETS
	.align		4
        /*0158*/ 	.byte	0x04, 0x1c
        /*015a*/ 	.short	(.L_223 - .L_222)


	//   ....[0]....
.L_222:
        /*015c*/ 	.word	0x00000150


	//   ....[1]....
        /*0160*/ 	.word	0x00000650


	//----- nvinfo : EIATTR_CBANK_PARAM_SIZE
	.align		4
.L_223:
        /*0164*/ 	.byte	0x03, 0x19
        /*0166*/ 	.short	0x0060


	//----- nvinfo : EIATTR_PARAM_CBANK
	.align		4
        /*0168*/ 	.byte	0x04, 0x0a
        /*016a*/ 	.short	(.L_225 - .L_224)
	.align		4
.L_224:
        /*016c*/ 	.word	index@(.nv.constant0.apply_rope_nd4_f32)
        /*0170*/ 	.short	0x0380
        /*0172*/ 	.short	0x0060


	//----- nvinfo : EIATTR_SW_WAR
	.align		4
.L_225:
        /*0174*/ 	.byte	0x04, 0x36
        /*0176*/ 	.short	(.L_227 - .L_226)
.L_226:
        /*0178*/ 	.word	0x00000008
.L_227:


//--------------------- .nv.info.apply_rope_nd3_f32 --------------------------
	.section	.nv.info.apply_rope_nd3_f32,"",@"SHT_CUDA_INFO"
	.sectionflags	@""
	.align	4


	//----- nvinfo : EIATTR_CUDA_API_VERSION
	.align		4
        /*0000*/ 	.byte	0x04, 0x37
        /*0002*/ 	.short	(.L_229 - .L_228)
.L_228:
        /*0004*/ 	.word	0x00000082


	//----- nvinfo : EIATTR_KPARAM_INFO
	.align		4
.L_229:
        /*0008*/ 	.byte	0x04, 0x17
        /*000a*/ 	.short	(.L_231 - .L_230)
.L_230:
        /*000c*/ 	.word	0x00000000
        /*0010*/ 	.short	0x000f
        /*0012*/ 	.short	0x004c
        /*0014*/ 	.byte	0x00, 0xf0, 0x11, 0x00


	//----- nvinfo : EIATTR_KPARAM_INFO
	.align		4
.L_231:
        /*0018*/ 	.byte	0x04, 0x17
        /*001a*/ 	.short	(.L_233 - .L_232)
.L_232:
        /*001c*/ 	.word	0x00000000
        /*0020*/ 	.short	0x000e
        /*0022*/ 	.short	0x0048
        /*0024*/ 	.byte	0x00, 0xf0, 0x11, 0x00


	//----- nvinfo : EIATTR_KPARAM_INFO
	.align		4
.L_233:
        /*0028*/ 	.byte	0x04, 0x17
        /*002a*/ 	.short	(.L_235 - .L_234)
.L_234:
        /*002c*/ 	.word	0x00000000
        /*0030*/ 	.short	0x000d
        /*0032*/ 	.short	0x0044
        /*0034*/ 	.byte	0x00, 0xf0, 0x11, 0x00


	//----- nvinfo : EIATTR_KPARAM_INFO
	.align		4
.L_235:
        /*0038*/ 	.byte	0x04, 0x17
        /*003a*/ 	.short	(.L_237 - .L_236)
.L_236:
        /*003c*/ 	.word	0x00000000
        /*0040*/ 	.short	0x000c
        /*0042*/ 	.short	0x0040
        /*0044*/ 	.byte	0x00, 0xf0, 0x11, 0x00


	//----- nvinfo : EIATTR_KPARAM_INFO
	.align		4
.L_237:
        /*0048*/ 	.byte	0x04, 0x17
        /*004a*/ 	.short	(.L_239 - .L_238)
.L_238:
        /*004c*/ 	.word	0x00000000
        /*0050*/ 	.short	0x000b
        /*0052*/ 	.short	0x003c
        /*0054*/ 	.byte	0x00, 0xf0, 0x11, 0x00


	//----- nvinfo : EIATTR_KPARAM_INFO
	.align		4
.L_239:
        /*0058*/ 	.byte	0x04, 0x17
        /*005a*/ 	.short	(.L_241 - .L_240)
.L_240:
        /*005c*/ 	.word	0x00000000
        /*0060*/ 	.short	0x000a
        /*0062*/ 	.short	0x0038
        /*0064*/ 	.byte	0x00, 0xf0, 0x11, 0x00


	//----- nvinfo : EIATTR_KPARAM_INFO
	.align		4
.L_241:
        /*0068*/ 	.byte	0x04, 0x17
        /*006a*/ 	.short	(.L_243 - .L_242)
.L_242:
        /*006c*/ 	.word	0x00000000
        /*0070*/ 	.short	0x0009
        /*0072*/ 	.short	0x0034
        /*0074*/ 	.byte	0x00, 0xf0, 0x11, 0x00


	//----- nvinfo : EIATTR_KPARAM_INFO
	.align		4
.L_243:
        /*0078*/ 	.byte	0x04, 0x17
        /*007a*/ 	.short	(.L_245 - .L_244)
.L_244:
        /*007c*/ 	.word	0x00000000
        /*0080*/ 	.short	0x0008
        /*0082*/ 	.short	0x0030
        /*0084*/ 	.byte	0x00, 0xf0, 0x11, 0x00


	//----- nvinfo : EIATTR_KPARAM_INFO
	.align		4
.L_245:
        /*0088*/ 	.byte	0x04, 0x17
        /*008a*/ 	.short	(.L_247 - .L_246)
.L_246:
        /*008c*/ 	.word	0x00000000
        /*0090*/ 	.short	0x0007
        /*0092*/ 	.short	0x002c
        /*0094*/ 	.byte	0x00, 0xf0, 0x11, 0x00


	//----- nvinfo : EIATTR_KPARAM_INFO
	.align		4
.L_247:
        /*0098*/ 	.byte	0x04, 0x17
        /*009a*/ 	.short	(.L_249 - .L_248)
.L_248:
        /*009c*/ 	.word	0x00000000
        /*00a0*/ 	.short	0x0006
        /*00a2*/ 	.short	0x0028
        /*00a4*/ 	.byte	0x00, 0xf0, 0x11, 0x00


	//----- nvinfo : EIATTR_KPARAM_INFO
	.align		4
.L_249:
        /*00a8*/ 	.byte	0x04, 0x17
        /*00aa*/ 	.short	(.L_251 - .L_250)
.L_250:
        /*00ac*/ 	.word	0x00000000
        /*00b0*/ 	.short	0x0005
        /*00b2*/ 	.short	0x0024
        /*00b4*/ 	.byte	0x00, 0xf0, 0x11, 0x00


	//----- nvinfo : EIATTR_KPARAM_INFO
	.align		4
.L_251:
        /*00b8*/ 	.byte	0x04, 0x17
        /*00ba*/ 	.short	(.L_253 - .L_252)
.L_252:
        /*00bc*/ 	.word	0x00000000
        /*00c0*/ 	.short	0x0004
        /*00c2*/ 	.short	0x0020
        /*00c4*/ 	.byte	0x00, 0xf0, 0x11, 0x00


	//----- nvinfo : EIATTR_KPARAM_INFO
	.align		4
.L_253:
        /*00c8*/ 	.byte	0x04, 0x17
        /*00ca*/ 	.short	(.L_255 - .L_254)
.L_254:
        /*00cc*/ 	.word	0x00000000
        /*00d0*/ 	.short	0x0003
        /*00d2*/ 	.short	0x0018
        /*00d4*/ 	.byte	0x00, 0xf5, 0x21, 0x00


	//----- nvinfo : EIATTR_KPARAM_INFO
	.align		4
.L_255:
        /*00d8*/ 	.byte	0x04, 0x17
        /*00da*/ 	.short	(.L_257 - .L_256)
.L_256:
        /*00dc*/ 	.word	0x00000000
        /*00e0*/ 	.short	0x0002
        /*00e2*/ 	.short	0x0010
        /*00e4*/ 	.byte	0x00, 0xf5, 0x21, 0x00


	//----- nvinfo : EIATTR_KPARAM_INFO
	.align		4
.L_257:
        /*00e8*/ 	.byte	0x04, 0x17
        /*00ea*/ 	.short	(.L_259 - .L_258)
.L_258:
        /*00ec*/ 	.word	0x00000000
        /*00f0*/ 	.short	0x0001
        /*00f2*/ 	.short	0x0008
        /*00f4*/ 	.byte	0x00, 0xf5, 0x21, 0x00


	//----- nvinfo : EIATTR_KPARAM_INFO
	.align		4
.L_259:
        /*00f8*/ 	.byte	0x04, 0x17
        /*00fa*/ 	.short	(.L_261 - .L_260)
.L_260:
        /*00fc*/ 	.word	0x00000000
        /*0100*/ 	.short	0x0000
        /*0102*/ 	.short	0x0000
        /*0104*/ 	.byte	0x00, 0xf5, 0x21, 0x00


	//----- nvinfo : EIATTR_SPARSE_MMA_MASK
	.align		4
.L_261:
        /*0108*/ 	.byte	0x03, 0x50
        /*010a*/ 	.short	0x0000


	//----- nvinfo : EIATTR_MAXREG_COUNT
	.align		4
        /*010c*/ 	.byte	0x03, 0x1b
        /*010e*/ 	.short	0x00ff


	//----- nvinfo : EIATTR_MERCURY_ISA_VERSION
	.align		4
        /*0110*/ 	.byte	0x03, 0x5f
        /*0112*/ 	.short	0x0101


	//----- nvinfo : EIATTR_VRC_CTA_INIT_COUNT
	.align		4
        /*0114*/ 	.byte	0x02, 0x4a
	.zero		1
	.zero		1


	//----- nvinfo : EIATTR_EXIT_INSTR_OFFSETS
	.align		4
        /*0118*/ 	.byte	0x04, 0x1c
        /*011a*/ 	.short	(.L_263 - .L_262)


	//   ....[0]....
.L_262:
        /*011c*/ 	.word	0x00000140


	//   ....[1]....
        /*0120*/ 	.word	0x00000400


	//----- nvinfo : EIATTR_CBANK_PARAM_SIZE
	.align		4
.L_263:
        /*0124*/ 	.byte	0x03, 0x19
        /*0126*/ 	.short	0x0050


	//----- nvinfo : EIATTR_PARAM_CBANK
	.align		4
        /*0128*/ 	.byte	0x04, 0x0a
        /*012a*/ 	.short	(.L_265 - .L_264)
	.align		4
.L_264:
        /*012c*/ 	.word	index@(.nv.constant0.apply_rope_nd3_f32)
        /*0130*/ 	.short	0x0380
        /*0132*/ 	.short	0x0050


	//----- nvinfo : EIATTR_SW_WAR
	.align		4
.L_265:
        /*0134*/ 	.byte	0x04, 0x36
        /*0136*/ 	.short	(.L_267 - .L_266)
.L_266:
        /*0138*/ 	.word	0x00000008
.L_267:


//--------------------- .nv.info.apply_rope_nd2_f32 --------------------------
	.section	.nv.info.apply_rope_nd2_f32,"",@"SHT_CUDA_INFO"
	.sectionflags	@""
	.align	4


	//----- nvinfo : EIATTR_CUDA_API_VERSION
	.align		4
        /*0000*/ 	.byte	0x04, 0x37
        /*0002*/ 	.short	(.L_269 - .L_268)
.L_268:
        /*0004*/ 	.word	0x00000082


	//----- nvinfo : EIATTR_KPARAM_INFO
	.align		4
.L_269:
        /*0008*/ 	.byte	0x04, 0x17
        /*000a*/ 	.short	(.L_271 - .L_270)
.L_270:
        /*000c*/ 	.word	0x00000000
        /*0010*/ 	.short	0x000b
        /*0012*/ 	.short	0x003c
        /*0014*/ 	.byte	0x00, 0xf0, 0x11, 0x00


	//----- nvinfo : EIATTR_KPARAM_INFO
	.align		4
.L_271:
        /*0018*/ 	.byte	0x04, 0x17
        /*001a*/ 	.short	(.L_273 - .L_272)
.L_272:
        /*001c*/ 	.word	0x00000000
        /*0020*/ 	.short	0x000a
        /*0022*/ 	.short	0x0038
        /*0024*/ 	.byte	0x00, 0xf0, 0x11, 0x00


	//----- nvinfo : EIATTR_KPARAM_INFO
	.align		4
.L_273:
        /*0028*/ 	.byte	0x04, 0x17
        /*002a*/ 	.short	(.L_275 - .L_274)
.L_274:
        /*002c*/ 	.word	0x00000000
        /*0030*/ 	.short	0x0009
        /*0032*/ 	.short	0x0034
        /*0034*/ 	.byte	0x00, 0xf0, 0x11, 0x00


	//----- nvinfo : EIATTR_KPARAM_INFO
	.align		4
.L_275:
        /*0038*/ 	.byte	0x04, 0x17
        /*003a*/ 	.short	(.L_277 - .L_276)
.L_276:
        /*003c*/ 	.word	0x00000000
        /*0040*/ 	.short	0x0008
        /*0042*/ 	.short	0x0030
        /*0044*/ 	.byte	0x00, 0xf0, 0x11, 0x00


	//----- nvinfo : EIATTR_KPARAM_INFO
	.align		4
.L_277:
        /*0048*/ 	.byte	0x04, 0x17
        /*004a*/ 	.short	(.L_279 - .L_278)
.L_278:
        /*004c*/ 	.word	0x00000000
        /*0050*/ 	.short	0x0007
        /*0052*/ 	.short	0x002c
        /*0054*/ 	.byte	0x00, 0xf0, 0x11, 0x00


	//----- nvinfo : EIATTR_KPARAM_INFO
	.align		4
.L_279:
        /*0058*/ 	.byte	0x04, 0x17
        /*005a*/ 	.short	(.L_281 - .L_280)
.L_280:
        /*005c*/ 	.word	0x00000000
        /*0060*/ 	.short	0x0006
        /*0062*/ 	.short	0x0028
        /*0064*/ 	.byte	0x00, 0xf0, 0x11, 0x00


	//----- nvinfo : EIATTR_KPARAM_INFO
	.align		4
.L_281:
        /*0068*/ 	.byte	0x04, 0x17
        /*006a*/ 	.short	(.L_283 - .L_282)
.L_282:
        /*006c*/ 	.word	0x00000000
        /*0070*/ 	.short	0x0005
        /*0072*/ 	.short	0x0024
        /*0074*/ 	.byte	0x00, 0xf0, 0x11, 0x00


	//----- nvinfo : EIATTR_KPARAM_INFO
	.align		4
.L_283:
        /*0078*/ 	.byte	0x04, 0x17
        /*007a*/ 	.short	(.L_285 - .L_284)
.L_284:
        /*007c*/ 	.word	0x00000000
        /*0080*/ 	.short	0x0004
        /*0082*/ 	.short	0x0020
        /*0084*/ 	.byte	0x00, 0xf0, 0x11, 0x00


	//----- nvinfo : EIATTR_KPARAM_INFO
	.align		4
.L_285:
        /*0088*/ 	.byte	0x04, 0x17
        /*008a*/ 	.short	(.L_287 - .L_286)
.L_286:
        /*008c*/ 	.word	0x00000000
        /*0090*/ 	.short	0x0003
        /*0092*/ 	.short	0x0018
        /*0094*/ 	.byte	0x00, 0xf5, 0x21, 0x00


	//----- nvinfo : EIATTR_KPARAM_INFO
	.align		4
.L_287:
        /*0098*/ 	.byte	0x04, 0x17
        /*009a*/ 	.short	(.L_289 - .L_288)
.L_288:
        /*009c*/ 	.word	0x00000000
        /*00a0*/ 	.short	0x0002
        /*00a2*/ 	.short	0x0010
        /*00a4*/ 	.byte	0x00, 0xf5, 0x21, 0x00


	//----- nvinfo : EIATTR_KPARAM_INFO
	.align		4
.L_289:
        /*00a8*/ 	.byte	0x04, 0x17
        /*00aa*/ 	.short	(.L_291 - .L_290)
.L_290:
        /*00ac*/ 	.word	0x00000000
        /*00b0*/ 	.short	0x0001
        /*00b2*/ 	.short	0x0008
        /*00b4*/ 	.byte	0x00, 0xf5, 0x21, 0x00


	//----- nvinfo : EIATTR_KPARAM_INFO
	.align		4
.L_291:
        /*00b8*/ 	.byte	0x04, 0x17
        /*00ba*/ 	.short	(.L_293 - .L_292)
.L_292:
        /*00bc*/ 	.word	0x00000000
        /*00c0*/ 	.short	0x0000
        /*00c2*/ 	.short	0x0000
        /*00c4*/ 	.byte	0x00, 0xf5, 0x21, 0x00


	//----- nvinfo : EIATTR_SPARSE_MMA_MASK
	.align		4
.L_293:
        /*00c8*/ 	.byte	0x03, 0x50
        /*00ca*/ 	.short	0x0000


	//----- nvinfo : EIATTR_MAXREG_COUNT
	.align		4
        /*00cc*/ 	.byte	0x03, 0x1b
        /*00ce*/ 	.short	0x00ff


	//----- nvinfo : EIATTR_MERCURY_ISA_VERSION
	.align		4
        /*00d0*/ 	.byte	0x03, 0x5f
        /*00d2*/ 	.short	0x0101


	//----- nvinfo : EIATTR_VRC_CTA_INIT_COUNT
	.align		4
        /*00d4*/ 	.byte	0x02, 0x4a
	.zero		1
	.zero		1


	//----- nvinfo : EIATTR_EXIT_INSTR_OFFSETS
	.align		4
        /*00d8*/ 	.byte	0x04, 0x1c
        /*00da*/ 	.short	(.L_295 - .L_294)


	//   ....[0]....
.L_294:
        /*00dc*/ 	.word	0x000000e0


	//   ....[1]....
        /*00e0*/ 	.word	0x00000360


	//----- nvinfo : EIATTR_CBANK_PARAM_SIZE
	.align		4
.L_295:
        /*00e4*/ 	.byte	0x03, 0x19
        /*00e6*/ 	.short	0x0040


	//----- nvinfo : EIATTR_PARAM_CBANK
	.align		4
        /*00e8*/ 	.byte	0x04, 0x0a
        /*00ea*/ 	.short	(.L_297 - .L_296)
	.align		4
.L_296:
        /*00ec*/ 	.word	index@(.nv.constant0.apply_rope_nd2_f32)
        /*00f0*/ 	.short	0x0380
        /*00f2*/ 	.short	0x0040


	//----- nvinfo : EIATTR_SW_WAR
	.align		4
.L_297:
        /*00f4*/ 	.byte	0x04, 0x36
        /*00f6*/ 	.short	(.L_299 - .L_298)
.L_298:
        /*00f8*/ 	.word	0x00000008
.L_299:


//--------------------- .nv.info.gelu_approx_fast_f16 --------------------------
	.section	.nv.info.gelu_approx_fast_f16,"",@"SHT_CUDA_INFO"
	.sectionflags	@""
	.align	4


	//----- nvinfo : EIATTR_CUDA_API_VERSION
	.align		4
        /*0000*/ 	.byte	0x04, 0x37
        /*0002*/ 	.short	(.L_301 - .L_300)
.L_300:
        /*0004*/ 	.word	0x00000082


	//----- nvinfo : EIATTR_KPARAM_INFO
	.align		4
.L_301:
        /*0008*/ 	.byte	0x04, 0x17
        /*000a*/ 	.short	(.L_303 - .L_302)
.L_302:
        /*000c*/ 	.word	0x00000000
        /*0010*/ 	.short	0x0002
        /*0012*/ 	.short	0x0010
        /*0014*/ 	.byte	0x00, 0xf0, 0x11, 0x00


	//----- nvinfo : EIATTR_KPARAM_INFO
	.align		4
.L_303:
        /*0018*/ 	.byte	0x04, 0x17
        /*001a*/ 	.short	(.L_305 - .L_304)
.L_304:
        /*001c*/ 	.word	0x00000000
        /*0020*/ 	.short	0x0001
        /*0022*/ 	.short	0x0008
        /*0024*/ 	.byte	0x00, 0xf5, 0x21, 0x00


	//----- nvinfo : EIATTR_KPARAM_INFO
	.align		4
.L_305:
        /*0028*/ 	.byte	0x04, 0x17
        /*002a*/ 	.short	(.L_307 - .L_306)
.L_306:
        /*002c*/ 	.word	0x00000000
        /*0030*/ 	.short	0x0000
        /*0032*/ 	.short	0x0000
        /*0034*/ 	.byte	0x00, 0xf5, 0x21, 0x00


	//----- nvinfo : EIATTR_SPARSE_MMA_MASK
	.align		4
.L_307:
        /*0038*/ 	.byte	0x03, 0x50
        /*003a*/ 	.short	0x0000


	//----- nvinfo : EIATTR_MAXREG_COUNT
	.align		4
        /*003c*/ 	.byte	0x03, 0x1b
        /*003e*/ 	.short	0x00ff


	//----- nvinfo : EIATTR_MERCURY_ISA_VERSION
	.align		4
        /*0040*/ 	.byte	0x03, 0x5f
        /*0042*/ 	.short	0x0101


	//----- nvinfo : EIATTR_VRC_CTA_INIT_COUNT
	.align		4
        /*0044*/ 	.byte	0x02, 0x4a
	.zero		1
	.zero		1


	//----- nvinfo : EIATTR_EXIT_INSTR_OFFSETS
	.align		4
        /*0048*/ 	.byte	0x04, 0x1c
        /*004a*/ 	.short	(.L_309 - .L_308)


	//   ....[0]....
.L_308:
        /*004c*/ 	.word	0x00000070


	//   ....[1]....
        /*0050*/ 	.word	0x00000700


	//----- nvinfo : EIATTR_CRS_STACK_SIZE
	.align		4
.L_309:
        /*0054*/ 	.byte	0x04, 0x1e
        /*0056*/ 	.short	(.L_311 - .L_310)
.L_310:
        /*0058*/ 	.word	0x00000000


	//----- nvinfo : EIATTR_CBANK_PARAM_SIZE
	.align		4
.L_311:
        /*005c*/ 	.byte	0x03, 0x19
        /*005e*/ 	.short	0x0014


	//----- nvinfo : EIATTR_PARAM_CBANK
	.align		4
        /*0060*/ 	.byte	0x04, 0x0a
        /*0062*/ 	.short	(.L_313 - .L_312)
	.align		4
.L_312:
        /*0064*/ 	.word	index@(.nv.constant0.gelu_approx_fast_f16)
        /*0068*/ 	.short	0x0380
        /*006a*/ 	.short	0x0014


	//----- nvinfo : EIATTR_SW_WAR
	.align		4
.L_313:
        /*006c*/ 	.byte	0x04, 0x36
        /*006e*/ 	.short	(.L_315 - .L_314)
.L_314:
        /*0070*/ 	.word	0x00000008
.L_315:


//--------------------- .nv.info.gelu_approx_fast_f32 --------------------------
	.section	.nv.info.gelu_approx_fast_f32,"",@"SHT_CUDA_INFO"
	.sectionflags	@""
	.align	4


	//----- nvinfo : EIATTR_CUDA_API_VERSION
	.align		4
        /*0000*/ 	.byte	0x04, 0x37
        /*0002*/ 	.short	(.L_317 - .L_316)
.L_316:
        /*0004*/ 	.word	0x00000082


	//----- nvinfo : EIATTR_KPARAM_INFO
	.align		4
.L_317:
        /*0008*/ 	.byte	0x04, 0x17
        /*000a*/ 	.short	(.L_319 - .L_318)
.L_318:
        /*000c*/ 	.word	0x00000000
        /*0010*/ 	.short	0x0002
        /*0012*/ 	.short	0x0010
        /*0014*/ 	.byte	0x00, 0xf0, 0x11, 0x00


	//----- nvinfo : EIATTR_KPARAM_INFO
	.align		4
.L_319:
        /*0018*/ 	.byte	0x04, 0x17
        /*001a*/ 	.short	(.L_321 - .L_320)
.L_320:
        /*001c*/ 	.word	0x00000000
        /*0020*/ 	.short	0x0001
        /*0022*/ 	.short	0x0008
        /*0024*/ 	.byte	0x00, 0xf5, 0x21, 0x00


	//----- nvinfo : EIATTR_KPARAM_INFO
	.align		4
.L_321:
        /*0028*/ 	.byte	0x04, 0x17
        /*002a*/ 	.short	(.L_323 - .L_322)
.L_322:
        /*002c*/ 	.word	0x00000000
        /*0030*/ 	.short	0x0000
        /*0032*/ 	.short	0x0000
        /*0034*/ 	.byte	0x00, 0xf5, 0x21, 0x00


	//----- nvinfo : EIATTR_SPARSE_MMA_MASK
	.align		4
.L_323:
        /*0038*/ 	.byte	0x03, 0x50
        /*003a*/ 	.short	0x0000


	//----- nvinfo : EIATTR_MAXREG_COUNT
	.align		4
        /*003c*/ 	.byte	0x03, 0x1b
        /*003e*/ 	.short	0x00ff


	//----- nvinfo : EIATTR_MERCURY_ISA_VERSION
	.align		4
        /*0040*/ 	.byte	0x03, 0x5f
        /*0042*/ 	.short	0x0101


	//----- nvinfo : EIATTR_VRC_CTA_INIT_COUNT
	.align		4
        /*0044*/ 	.byte	0x02, 0x4a
	.zero		1
	.zero		1


	//----- nvinfo : EIATTR_EXIT_INSTR_OFFSETS
	.align		4
        /*0048*/ 	.byte	0x04, 0x1c
        /*004a*/ 	.short	(.L_325 - .L_324)


	//   ....[0]....
.L_324:
        /*004c*/ 	.word	0x00000070


	//   ....[1]....
        /*0050*/ 	.word	0x000006e0


	//----- nvinfo : EIATTR_CRS_STACK_SIZE
	.align		4
.L_325:
        /*0054*/ 	.byte	0x04, 0x1e
        /*0056*/ 	.short	(.L_327 - .L_326)
.L_326:
        /*0058*/ 	.word	0x00000000


	//----- nvinfo : EIATTR_CBANK_PARAM_SIZE
	.align		4
.L_327:
        /*005c*/ 	.byte	0x03, 0x19
        /*005e*/ 	.short	0x0014


	//----- nvinfo : EIATTR_PARAM_CBANK
	.align		4
        /*0060*/ 	.byte	0x04, 0x0a
        /*0062*/ 	.short	(.L_329 - .L_328)
	.align		4
.L_328:
        /*0064*/ 	.word	index@(.nv.constant0.gelu_approx_fast_f32)
        /*0068*/ 	.short	0x0380
        /*006a*/ 	.short	0x0014


	//----- nvinfo : EIATTR_SW_WAR
	.align		4
.L_329:
        /*006c*/ 	.byte	0x04, 0x36
        /*006e*/ 	.short	(.L_331 - .L_330)
.L_330:
        /*0070*/ 	.word	0x00000008
.L_331:


//--------------------- .nv.info.gelu_approx_f16  --------------------------
	.section	.nv.info.gelu_approx_f16,"",@"SHT_CUDA_INFO"
	.sectionflags	@""
	.align	4


	//----- nvinfo : EIATTR_CUDA_API_VERSION
	.align		4
        /*0000*/ 	.byte	0x04, 0x37
        /*0002*/ 	.short	(.L_333 - .L_332)
.L_332:
        /*0004*/ 	.word	0x00000082


	//----- nvinfo : EIATTR_KPARAM_INFO
	.align		4
.L_333:
        /*0008*/ 	.byte	0x04, 0x17
        /*000a*/ 	.short	(.L_335 - .L_334)
.L_334:
        /*000c*/ 	.word	0x00000000
        /*0010*/ 	.short	0x0002
        /*0012*/ 	.short	0x0010
        /*0014*/ 	.byte	0x00, 0xf0, 0x11, 0x00


	//----- nvinfo : EIATTR_KPARAM_INFO
	.align		4
.L_335:
        /*0018*/ 	.byte	0x04, 0x17
        /*001a*/ 	.short	(.L_337 - .L_336)
.L_336:
        /*001c*/ 	.word	0x00000000
        /*0020*/ 	.short	0x0001
        /*0022*/ 	.short	0x0008
        /*0024*/ 	.byte	0x00, 0xf5, 0x21, 0x00


	//----- nvinfo : EIATTR_KPARAM_INFO
	.align		4
.L_337:
        /*0028*/ 	.byte	0x04, 0x17
        /*002a*/ 	.short	(.L_339 - .L_338)
.L_338:
        /*002c*/ 	.word	0x00000000
        /*0030*/ 	.short	0x0000
        /*0032*/ 	.short	0x0000
        /*0034*/ 	.byte	0x00, 0xf5, 0x21, 0x00


	//----- nvinfo : EIATTR_SPARSE_MMA_MASK
	.align		4
.L_339:
        /*0038*/ 	.byte	0x03, 0x50
        /*003a*/ 	.short	0x0000


	//----- nvinfo : EIATTR_MAXREG_COUNT
	.align		4
        /*003c*/ 	.byte	0x03, 0x1b
        /*003e*/ 	.short	0x00ff


	//----- nvinfo : EIATTR_MERCURY_ISA_VERSION
	.align		4
        /*0040*/ 	.byte	0x03, 0x5f
        /*0042*/ 	.short	0x0101


	//----- nvinfo : EIATTR_VRC_CTA_INIT_COUNT
	.align		4
        /*0044*/ 	.byte	0x02, 0x4a
	.zero		1
	.zero		1


	//----- nvinfo : EIATTR_EXIT_INSTR_OFFSETS
	.align		4
        /*0048*/ 	.byte	0x04, 0x1c
        /*004a*/ 	.short	(.L_341 - .L_340)


	//   ....[0]....
.L_340:
        /*004c*/ 	.word	0x00000070


	//   ....[1]....
        /*0050*/ 	.word	0x00000730


	//----- nvinfo : EIATTR_CRS_STACK_SIZE
	.align		4
.L_341:
        /*0054*/ 	.byte	0x04, 0x1e
        /*0056*/ 	.short	(.L_343 - .L_342)
.L_342:
        /*0058*/ 	.word	0x00000000


	//----- nvinfo : EIATTR_CBANK_PARAM_SIZE
	.align		4
.L_343:
        /*005c*/ 	.byte	0x03, 0x19
        /*005e*/ 	.short	0x0014


	//----- nvinfo : EIATTR_PARAM_CBANK
	.align		4
        /*0060*/ 	.byte	0x04, 0x0a
        /*0062*/ 	.short	(.L_345 - .L_344)
	.align		4
.L_344:
        /*0064*/ 	.word	index@(.nv.constant0.gelu_approx_f16)
        /*0068*/ 	.short	0x0380
        /*006a*/ 	.short	0x0014


	//----- nvinfo : EIATTR_SW_WAR
	.align		4
.L_345:
        /*006c*/ 	.byte	0x04, 0x36
        /*006e*/ 	.short	(.L_347 - .L_346)
.L_346:
        /*0070*/ 	.word	0x00000008
.L_347:


//--------------------- .nv.info.gelu_approx_f32  --------------------------
	.section	.nv.info.gelu_approx_f32,"",@"SHT_CUDA_INFO"
	.sectionflags	@""
	.align	4


	//----- nvinfo : EIATTR_CUDA_API_VERSION
	.align		4
        /*0000*/ 	.byte	0x04, 0x37
        /*0002*/ 	.short	(.L_349 - .L_348)
.L_348:
        /*0004*/ 	.word	0x00000082


	//----- nvinfo : EIATTR_KPARAM_INFO
	.align		4
.L_349:
        /*0008*/ 	.byte	0x04, 0x17
        /*000a*/ 	.short	(.L_351 - .L_350)
.L_350:
        /*000c*/ 	.word	0x00000000
        /*0010*/ 	.short	0x0002
        /*0012*/ 	.short	0x0010
        /*0014*/ 	.byte	0x00, 0xf0, 0x11, 0x00


	//----- nvinfo : EIATTR_KPARAM_INFO
	.align		4
.L_351:
        /*0018*/ 	.byte	0x04, 0x17
        /*001a*/ 	.short	(.L_353 - .L_352)
.L_352:
        /*001c*/ 	.word	0x00000000
        /*0020*/ 	.short	0x0001
        /*0022*/ 	.short	0x0008
        /*0024*/ 	.byte	0x00, 0xf5, 0x21, 0x00


	//----- nvinfo : EIATTR_KPARAM_INFO
	.align		4
.L_353:
        /*0028*/ 	.byte	0x04, 0x17
        /*002a*/ 	.short	(.L_355 - .L_354)
.L_354:
        /*002c*/ 	.word	0x00000000
        /*0030*/ 	.short	0x0000
        /*0032*/ 	.short	0x0000
        /*0034*/ 	.byte	0x00, 0xf5, 0x21, 0x00


	//----- nvinfo : EIATTR_SPARSE_MMA_MASK
	.align		4
.L_355:
        /*0038*/ 	.byte	0x03, 0x50
        /*003a*/ 	.short	0x0000


	//----- nvinfo : EIATTR_MAXREG_COUNT
	.align		4
        /*003c*/ 	.byte	0x03, 0x1b
        /*003e*/ 	.short	0x00ff


	//----- nvinfo : EIATTR_MERCURY_ISA_VERSION
	.align		4
        /*0040*/ 	.byte	0x03, 0x5f
        /*0042*/ 	.short	0x0101


	//----- nvinfo : EIATTR_VRC_CTA_INIT_COUNT
	.align		4
        /*0044*/ 	.byte	0x02, 0x4a
	.zero		1
	.zero		1


	//----- nvinfo : EIATTR_EXIT_INSTR_OFFSETS
	.align		4
        /*0048*/ 	.byte	0x04, 0x1c
        /*004a*/ 	.short	(.L_357 - .L_356)


	//   ....[0]....
.L_356:
        /*004c*/ 	.word	0x00000070


	//   ....[1]....
        /*0050*/ 	.word	0x00000710


	//----- nvinfo : EIATTR_CRS_STACK_SIZE
	.align		4
.L_357:
        /*0054*/ 	.byte	0x04, 0x1e
        /*0056*/ 	.short	(.L_359 - .L_358)
.L_358:
        /*0058*/ 	.word	0x00000000


	//----- nvinfo : EIATTR_CBANK_PARAM_SIZE
	.align		4
.L_359:
        /*005c*/ 	.byte	0x03, 0x19
        /*005e*/ 	.short	0x0014


	//----- nvinfo : EIATTR_PARAM_CBANK
	.align		4
        /*0060*/ 	.byte	0x04, 0x0a
        /*0062*/ 	.short	(.L_361 - .L_360)
	.align		4
.L_360:
        /*0064*/ 	.word	index@(.nv.constant0.gelu_approx_f32)
        /*0068*/ 	.short	0x0380
        /*006a*/ 	.short	0x0014


	//----- nvinfo : EIATTR_SW_WAR
	.align		4
.L_361:
        /*006c*/ 	.byte	0x04, 0x36
        /*006e*/ 	.short	(.L_363 - .L_362)
.L_362:
        /*0070*/ 	.word	0x00000008
.L_363:


//--------------------- .nv.callgraph             --------------------------
	.section	.nv.callgraph,"",@"SHT_CUDA_CALLGRAPH"
	.align	4
	.sectionentsize	8
	.align		4
        /*0000*/ 	.word	0x00000000
	.align		4
        /*0004*/ 	.word	0xffffffff
	.align		4
        /*0008*/ 	.word	0x00000000
	.align		4
        /*000c*/ 	.word	0xfffffffe
	.align		4
        /*0010*/ 	.word	0x00000000
	.align		4
        /*0014*/ 	.word	0xfffffffd
	.align		4
        /*0018*/ 	.word	0x00000000
	.align		4
        /*001c*/ 	.word	0xfffffffc


//--------------------- .text.apply_rope_nd4_f16  --------------------------
	.section	.text.apply_rope_nd4_f16,"ax",@progbits
	.align	128
        .global         apply_rope_nd4_f16
        .type           apply_rope_nd4_f16,@function
        .size           apply_rope_nd4_f16,(.L_x_18 - apply_rope_nd4_f16)
        .other          apply_rope_nd4_f16,@"STO_CUDA_ENTRY STV_DEFAULT"
apply_rope_nd4_f16:
.text.apply_rope_nd4_f16:
[----:B------:R-:W-:Y:S01]  /*0000*/  LDC R1, c[0x0][0x37c] ;  /* 0x0000df00ff017b82 */ /* 0x000fe20000000800 */
[----:B------:R-:W0:Y:S07]  /*0010*/  S2R R2, SR_TID.Y ;  /* 0x0000000000027919 */ /* 0x000e2e0000002200 */
[----:B------:R-:W1:Y:S01]  /*0020*/  LDC R13, c[0x0][0x360] ;  /* 0x0000d800ff0d7b82 */ /* 0x000e620000000800 */
[----:B------:R-:W1:Y:S01]  /*0030*/  S2R R0, SR_TID.X ;  /* 0x0000000000007919 */ /* 0x000e620000002100 */
[----:B------:R-:W2:Y:S06]  /*0040*/  S2R R3, SR_TID.Z ;  /* 0x0000000000037919 */ /* 0x000eac0000002300 */
[----:B------:R-:W0:Y:S08]  /*0050*/  S2UR UR5, SR_CTAID.Y ;  /* 0x00000000000579c3 */ /* 0x000e300000002600 */
[----:B------:R-:W0:Y:S08]  /*0060*/  LDC R15, c[0x0][0x364] ;  /* 0x0000d900ff0f7b82 */ /* 0x000e300000000800 */
[----:B------:R-:W3:Y:S08]  /*0070*/  LDC.64 R4, c[0x0][0x3a8] ;  /* 0x0000ea00ff047b82 */ /* 0x000ef00000000a00 */
[----:B------:R-:W1:Y:S08]  /*0080*/  S2UR UR4, SR_CTAID.X ;  /* 0x00000000000479c3 */ /* 0x000e700000002500 */
[----:B------:R-:W2:Y:S01]  /*0090*/  S2UR UR6, SR_CTAID.Z ;  /* 0x00000000000679c3 */ /* 0x000ea20000002700 */
[----:B0-----:R-:W-:-:S07]  /*00a0*/  IMAD R15, R15, UR5, R2 ;  /* 0x000000050f0f7c24 */ /* 0x001fce000f8e0202 */
[----:B------:R-:W2:Y:S01]  /*00b0*/  LDC R14, c[0x0][0x368] ;  /* 0x0000da00ff0e7b82 */ /* 0x000ea20000000800 */
[----:B---3--:R-:W-:Y:S02]  /*00c0*/  LEA.HI R12, R5, R5, RZ, 0x1 ;  /* 0x00000005050c7211 */ /* 0x008fe400078f08ff */
[----:B------:R-:W-:Y:S02]  /*00d0*/  ISETP.GE.AND P0, PT, R15, R4, PT ;  /* 0x000000040f00720c */ /* 0x000fe40003f06270 */
[----:B------:R-:W-:-:S03]  /*00e0*/  SHF.R.S32.HI R12, RZ, 0x1, R12 ;  /* 0x00000001ff0c7819 */ /* 0x000fc6000001140c */
[----:B------:R-:W0:Y:S01]  /*00f0*/  LDC.64 R6, c[0x0][0x3a0] ;  /* 0x0000e800ff067b82 */ /* 0x000e220000000a00 */
[----:B-1----:R-:W-:-:S05]  /*0100*/  IMAD R13, R13, UR4, R0 ;  /* 0x000000040d0d7c24 */ /* 0x002fca000f8e0200 */
[----:B------:R-:W-:Y:S01]  /*0110*/  ISETP.GE.OR P0, PT, R13, R12, P0 ;  /* 0x0000000c0d00720c */ /* 0x000fe20000706670 */
[----:B--2---:R-:W-:Y:S02]  /*0120*/  IMAD R14, R14, UR6, R3 ;  /* 0x000000060e0e7c24 */ /* 0x004fe4000f8e0203 */
[----:B0-----:R-:W-:-:S05]  /*0130*/  IMAD R3, R7, R6, RZ ;  /* 0x0000000607037224 */ /* 0x001fca00078e02ff */
[----:B------:R-:W-:-:S13]  /*0140*/  ISETP.GE.OR P0, PT, R14, R3, P0 ;  /* 0x000000030e00720c */ /* 0x000fda0000706670 */
[----:B------:R-:W-:Y:S05]  /*0150*/  @P0 EXIT ;  /* 0x000000000000094d */ /* 0x000fea0003800000 */
[----:B------:R-:W-:Y:S01]  /*0160*/  IABS R4, R7 ;  /* 0x0000000700047213 */ /* 0x000fe20000000000 */
[----:B------:R-:W0:Y:S01]  /*0170*/  LDCU.128 UR12, c[0x0][0x3c0] ;  /* 0x00007800ff0c77ac */ /* 0x000e220008000c00 */
[----:B------:R-:W-:Y:S01]  /*0180*/  IABS R6, R14 ;  /* 0x0000000e00067213 */ /* 0x000fe20000000000 */
[----:B------:R-:W1:Y:S01]  /*0190*/  LDC.64 R8, c[0x0][0x380] ;  /* 0x0000e000ff087b82 */ /* 0x000e620000000a00 */
[----:B------:R-:W2:Y:S01]  /*01a0*/  I2F.RP R0, R4 ;  /* 0x0000000400007306 */ /* 0x000ea20000209400 */
[----:B------:R-:W3:Y:S01]  /*01b0*/  LDCU.64 UR6, c[0x0][0x3b8] ;  /* 0x00007700ff0677ac */ /* 0x000ee20008000a00 */
[----:B------:R-:W-:Y:S01]  /*01c0*/  IADD3 R12, PT, PT, R13, R12, RZ ;  /* 0x0000000c0d0c7210 */ /* 0x000fe20007ffe0ff */
[----:B------:R-:W4:Y:S01]  /*01d0*/  LDCU.64 UR8, c[0x0][0x3b0] ;  /* 0x00007600ff0877ac */ /* 0x000f220008000a00 */
[----:B------:R-:W5:Y:S04]  /*01e0*/  LDCU.64 UR4, c[0x0][0x358] ;  /* 0x00006b00ff0477ac */ /* 0x000f680008000a00 */
[----:B--2---:R-:W2:Y:S01]  /*01f0*/  MUFU.RCP R0, R0 ;  /* 0x0000000000007308 */ /* 0x004ea20000001000 */
[----:B0-----:R-:W-:-:S04]  /*0200*/  IMAD R16, R15, UR14, RZ ;  /* 0x0000000e0f107c24 */ /* 0x001fc8000f8e02ff */
[----:B------:R-:W-:Y:S01]  /*0210*/  IMAD R17, R13, UR15, R16 ;  /* 0x0000000f0d117c24 */ /* 0x000fe2000f8e0210 */
[----:B--2---:R-:W-:-:S04]  /*0220*/  IADD3 R2, PT, PT, R0, 0xffffffe, RZ ;  /* 0x0ffffffe00027810 */ /* 0x004fc80007ffe0ff */
[----:B------:R0:W2:Y:S02]  /*0230*/  F2I.FTZ.U32.TRUNC.NTZ R3, R2 ;  /* 0x0000000200037305 */ /* 0x0000a4000021f000 */
[----:B0-----:R-:W-:Y:S01]  /*0240*/  HFMA2 R2, -RZ, RZ, 0, 0 ;  /* 0x00000000ff027431 */ /* 0x001fe200000001ff */
[----:B--2---:R-:W-:-:S05]  /*0250*/  IADD3 R5, PT, PT, RZ, -R3, RZ ;  /* 0x80000003ff057210 */ /* 0x004fca0007ffe0ff */
[----:B------:R-:W-:-:S04]  /*0260*/  IMAD R5, R5, R4, RZ ;  /* 0x0000000405057224 */ /* 0x000fc800078e02ff */
[----:B------:R-:W-:Y:S01]  /*0270*/  IMAD.HI.U32 R3, R3, R5, R2 ;  /* 0x0000000503037227 */ /* 0x000fe200078e0002 */
[----:B------:R-:W-:Y:S02]  /*0280*/  MOV R5, R6 ;  /* 0x0000000600057202 */ /* 0x000fe40000000f00 */
[----:B------:R-:W-:Y:S01]  /*0290*/  LOP3.LUT R2, R14, R7, RZ, 0x3c, !PT ;  /* 0x000000070e027212 */ /* 0x000fe200078e3cff */
[----:B---3--:R-:W-:Y:S02]  /*02a0*/  IMAD R6, R15, UR6, RZ ;  /* 0x000000060f067c24 */ /* 0x008fe4000f8e02ff */
[----:B------:R-:W-:Y:S01]  /*02b0*/  IMAD.HI.U32 R0, R3, R5, RZ ;  /* 0x0000000503007227 */ /* 0x000fe200078e00ff */
[----:B------:R-:W-:-:S03]  /*02c0*/  ISETP.GE.AND P1, PT, R2, RZ, PT ;  /* 0x000000ff0200720c */ /* 0x000fc60003f26270 */
[----:B------:R-:W-:Y:S01]  /*02d0*/  IMAD R11, R12, UR7, R6 ;  /* 0x000000070c0b7c24 */ /* 0x000fe2000f8e0206 */
[----:B------:R-:W-:-:S05]  /*02e0*/  IADD3 R3, PT, PT, -R0, RZ, RZ ;  /* 0x000000ff00037210 */ /* 0x000fca0007ffe1ff */
[----:B------:R-:W-:-:S05]  /*02f0*/  IMAD R3, R4, R3, R5 ;  /* 0x0000000304037224 */ /* 0x000fca00078e0205 */
[----:B------:R-:W-:-:S13]  /*0300*/  ISETP.GT.U32.AND P2, PT, R4, R3, PT ;  /* 0x000000030400720c */ /* 0x000fda0003f44070 */
[-C--:B------:R-:W-:Y:S02]  /*0310*/  @!P2 IADD3 R3, PT, PT, R3, -R4.reuse, RZ ;  /* 0x800000040303a210 */ /* 0x080fe40007ffe0ff */
[----:B------:R-:W-:Y:S02]  /*0320*/  @!P2 IADD3 R0, PT, PT, R0, 0x1, RZ ;  /* 0x000000010000a810 */ /* 0x000fe40007ffe0ff */
[----:B------:R-:W-:Y:S02]  /*0330*/  ISETP.GE.U32.AND P0, PT, R3, R4, PT ;  /* 0x000000040300720c */ /* 0x000fe40003f06070 */
[----:B------:R-:W-:Y:S01]  /*0340*/  ISETP.NE.AND P2, PT, R7, RZ, PT ;  /* 0x000000ff0700720c */ /* 0x000fe20003f45270 */
[----:B------:R-:W0:Y:S08]  /*0350*/  LDC.64 R4, c[0x0][0x390] ;  /* 0x0000e400ff047b82 */ /* 0x000e300000000a00 */
[----:B------:R-:W2:Y:S02]  /*0360*/  LDC.64 R2, c[0x0][0x388] ;  /* 0x0000e200ff027b82 */ /* 0x000ea40000000a00 */
[----:B------:R-:W-:-:S04]  /*0370*/  @P0 IADD3 R0, PT, PT, R0, 0x1, RZ ;  /* 0x0000000100000810 */ /* 0x000fc80007ffe0ff */
[----:B------:R-:W-:Y:S02]  /*0380*/  @!P1 IADD3 R0, PT, PT, -R0, RZ, RZ ;  /* 0x000000ff00009210 */ /* 0x000fe40007ffe1ff */
[----:B------:R-:W-:-:S04]  /*0390*/  @!P2 LOP3.LUT R0, RZ, R7, RZ, 0x33, !PT ;  /* 0x00000007ff00a212 */ /* 0x000fc800078e33ff */
[----:B------:R-:W-:-:S05]  /*03a0*/  IADD3 R10, PT, PT, -R0, RZ, RZ ;  /* 0x000000ff000a7210 */ /* 0x000fca0007ffe1ff */
[----:B------:R-:W-:Y:S02]  /*03b0*/  IMAD R14, R7, R10, R14 ;  /* 0x0000000a070e7224 */ /* 0x000fe400078e020e */
[----:B------:R-:W-:Y:S02]  /*03c0*/  IMAD R7, R13, UR7, R6 ;  /* 0x000000070d077c24 */ /* 0x000fe4000f8e0206 */
[C---:B------:R-:W-:Y:S02]  /*03d0*/  IMAD R17, R14.reuse, UR13, R17 ;  /* 0x0000000d0e117c24 */ /* 0x040fe4000f8e0211 */
[C---:B----4-:R-:W-:Y:S02]  /*03e0*/  IMAD R11, R14.reuse, UR9, R11 ;  /* 0x000000090e0b7c24 */ /* 0x050fe4000f8e020b */
[----:B------:R-:W-:Y:S02]  /*03f0*/  IMAD R7, R14, UR9, R7 ;  /* 0x000000090e077c24 */ /* 0x000fe4000f8e0207 */
[----:B------:R-:W-:-:S02]  /*0400*/  IMAD R21, R0, UR12, R17 ;  /* 0x0000000c00157c24 */ /* 0x000fc4000f8e0211 */
[C---:B------:R-:W-:Y:S02]  /*0410*/  IMAD R17, R0.reuse, UR8, R11 ;  /* 0x0000000800117c24 */ /* 0x040fe4000f8e020b */
[----:B------:R-:W-:Y:S01]  /*0420*/  IMAD R11, R0, UR8, R7 ;  /* 0x00000008000b7c24 */ /* 0x000fe2000f8e0207 */
[----:B------:R-:W3:Y:S01]  /*0430*/  LDCU.128 UR8, c[0x0][0x3d0] ;  /* 0x00007a00ff0877ac */ /* 0x000ee20008000c00 */
[----:B0-----:R-:W-:-:S04]  /*0440*/  IMAD.WIDE R18, R21, 0x2, R4 ;  /* 0x0000000215127825 */ /* 0x001fc800078e0204 */
[----:B-1----:R-:W-:Y:S02]  /*0450*/  IMAD.WIDE R6, R17, 0x2, R8 ;  /* 0x0000000211067825 */ /* 0x002fe400078e0208 */
[----:B-----5:R-:W4:Y:S02]  /*0460*/  LDG.E.U16 R18, desc[UR4][R18.64] ;  /* 0x0000000412127981 */ /* 0x020f24000c1e1500 */
[----:B--2---:R-:W-:Y:S02]  /*0470*/  IMAD.WIDE R20, R21, 0x2, R2 ;  /* 0x0000000215147825 */ /* 0x004fe400078e0202 */
[----:B------:R-:W4:Y:S02]  /*0480*/  LDG.E.U16 R17, desc[UR4][R6.64] ;  /* 0x0000000406117981 */ /* 0x000f24000c1e1500 */
[----:B------:R-:W-:Y:S02]  /*0490*/  IMAD.WIDE R8, R11, 0x2, R8 ;  /* 0x000000020b087825 */ /* 0x000fe400078e0208 */
[----:B------:R-:W2:Y:S01]  /*04a0*/  LDG.E.U16 R20, desc[UR4][R20.64] ;  /* 0x0000000414147981 */ /* 0x000ea2000c1e1500 */
[----:B------:R-:W0:Y:S03]  /*04b0*/  LDC.64 R10, c[0x0][0x398] ;  /* 0x0000e600ff0a7b82 */ /* 0x000e260000000a00 */
[----:B------:R-:W2:Y:S01]  /*04c0*/  LDG.E.U16 R23, desc[UR4][R8.64] ;  /* 0x0000000408177981 */ /* 0x000ea2000c1e1500 */
[----:B---3--:R-:W-:-:S04]  /*04d0*/  IMAD R15, R15, UR10, RZ ;  /* 0x0000000a0f0f7c24 */ /* 0x008fc8000f8e02ff */
[----:B------:R-:W-:-:S04]  /*04e0*/  IMAD R13, R13, UR11, R15 ;  /* 0x0000000b0d0d7c24 */ /* 0x000fc8000f8e020f */
[----:B------:R-:W-:-:S04]  /*04f0*/  IMAD R13, R14, UR9, R13 ;  /* 0x000000090e0d7c24 */ /* 0x000fc8000f8e020d */
[----:B------:R-:W-:Y:S02]  /*0500*/  IMAD R13, R0, UR8, R13 ;  /* 0x00000008000d7c24 */ /* 0x000fe4000f8e020d */
[----:B----4-:R-:W-:Y:S02]  /*0510*/  HMUL2 R19, R17.H0_H0, R18.H0_H0 ;  /* 0x2000001211137232 */ /* 0x010fe40000000800 */
[----:B------:R-:W-:-:S04]  /*0520*/  IMAD R17, R12, UR15, R16 ;  /* 0x0000000f0c117c24 */ /* 0x000fc8000f8e0210 */
[----:B------:R-:W-:Y:S02]  /*0530*/  IMAD R17, R14, UR13, R17 ;  /* 0x0000000d0e117c24 */ /* 0x000fe4000f8e0211 */
[----:B--2---:R-:W-:Y:S02]  /*0540*/  HFMA2 R23, R23.H0_H0, R20.H0_H0, -R19.H0_H0 ;  /* 0x2000001417177231 */ /* 0x004fe40000140813 */
[----:B------:R-:W-:Y:S02]  /*0550*/  IMAD R19, R0, UR12, R17 ;  /* 0x0000000c00137c24 */ /* 0x000fe4000f8e0211 */
[----:B0-----:R-:W-:-:S04]  /*0560*/  IMAD.WIDE R16, R13, 0x2, R10 ;  /* 0x000000020d107825 */ /* 0x001fc800078e020a */
[C---:B------:R-:W-:Y:S01]  /*0570*/  IMAD.WIDE R4, R19.reuse, 0x2, R4 ;  /* 0x0000000213047825 */ /* 0x040fe200078e0204 */
[----:B------:R-:W-:Y:S03]  /*0580*/  STG.E.U16 desc[UR4][R16.64], R23 ;  /* 0x0000001710007986 */ /* 0x000fe6000c101504 */
[----:B------:R-:W-:Y:S01]  /*0590*/  IMAD.WIDE R2, R19, 0x2, R2 ;  /* 0x0000000213027825 */ /* 0x000fe200078e0202 */
[----:B------:R-:W2:Y:S04]  /*05a0*/  LDG.E.U16 R8, desc[UR4][R8.64] ;  /* 0x0000000408087981 */ /* 0x000ea8000c1e1500 */
[----:B------:R-:W2:Y:S04]  /*05b0*/  LDG.E.U16 R5, desc[UR4][R4.64] ;  /* 0x0000000404057981 */ /* 0x000ea8000c1e1500 */
[----:B------:R-:W3:Y:S04]  /*05c0*/  LDG.E.U16 R7, desc[UR4][R6.64] ;  /* 0x0000000406077981 */ /* 0x000ee8000c1e1500 */
[----:B------:R-:W3:Y:S01]  /*05d0*/  LDG.E.U16 R2, desc[UR4][R2.64] ;  /* 0x0000000402027981 */ /* 0x000ee2000c1e1500 */
[----:B------:R-:W-:-:S04]  /*05e0*/  IMAD R15, R12, UR11, R15 ;  /* 0x0000000b0c0f7c24 */ /* 0x000fc8000f8e020f */
[----:B------:R-:W-:-:S04]  /*05f0*/  IMAD R15, R14, UR9, R15 ;  /* 0x000000090e0f7c24 */ /* 0x000fc8000f8e020f */
[----:B------:R-:W-:-:S04]  /*0600*/  IMAD R15, R0, UR8, R15 ;  /* 0x00000008000f7c24 */ /* 0x000fc8000f8e020f */
[----:B------:R-:W-:-:S04]  /*0610*/  IMAD.WIDE R10, R15, 0x2, R10 ;  /* 0x000000020f0a7825 */ /* 0x000fc800078e020a */
[----:B--2---:R-:W-:-:S04]  /*0620*/  HMUL2 R5, R8.H0_H0, R5.H0_H0 ;  /* 0x2000000508057232 */ /* 0x004fc80000000800 */
[----:B---3--:R-:W-:-:S05]  /*0630*/  HFMA2 R5, R7.H0_H0, R2.H0_H0, R5.H0_H0 ;  /* 0x2000000207057231 */ /* 0x008fca0000040805 */
[----:B------:R-:W-:Y:S01]  /*0640*/  STG.E.U16 desc[UR4][R10.64], R5 ;  /* 0x000000050a007986 */ /* 0x000fe2000c101504 */
[----:B------:R-:W-:Y:S05]  /*0650*/  EXIT ;  /* 0x000000000000794d */ /* 0x000fea0003800000 */
.L_x_0:
[----:B------:R-:W-:-:S00]  /*0660*/  BRA `(.L_x_0) ;  /* 0xfffffffc00fc7947 */ /* 0x000fc0000383ffff */
[----:B------:R-:W-:-:S00]  /*0670*/  NOP ;  /* 0x0000000000007918 */ /* 0x000fc00000000000 */
        /* <DEDUP_REMOVED lines=8> */
.L_x_18:


//--------------------- .text.apply_rope_nd3_f16  --------------------------
	.section	.text.apply_rope_nd3_f16,"ax",@progbits
	.align	128
        .global         apply_rope_nd3_f16
        .type           apply_rope_nd3_f16,@function
        .size           apply_rope_nd3_f16,(.L_x_19 - apply_rope_nd3_f16)
        .other          apply_rope_nd3_f16,@"STO_CUDA_ENTRY STV_DEFAULT"
apply_rope_nd3_f16:
.text.apply_rope_nd3_f16:
[----:B------:R-:W-:Y:S01]  /*0000*/  LDC R1, c[0x0][0x37c] ;  /* 0x0000df00ff017b82 */ /* 0x000fe20000000800 */
[----:B------:R-:W0:Y:S07]  /*0010*/  S2R R5, SR_TID.Y ;  /* 0x0000000000057919 */ /* 0x000e2e0000002200 */
[----:B------:R-:W1:Y:S01]  /*0020*/  LDC R14, c[0x0][0x360] ;  /* 0x0000d800ff0e7b82 */ /* 0x000e620000000800 */
[----:B------:R-:W2:Y:S01]  /*0030*/  LDCU UR4, c[0x0][0x3a8] ;  /* 0x00007500ff0477ac */ /* 0x000ea20008000800 */
[----:B------:R-:W1:Y:S01]  /*0040*/  S2R R3, SR_TID.X ;  /* 0x0000000000037919 */ /* 0x000e620000002100 */
[----:B------:R-:W3:Y:S01]  /*0050*/  LDCU.64 UR8, c[0x0][0x3a0] ;  /* 0x00007400ff0877ac */ /* 0x000ee20008000a00 */
[----:B------:R-:W4:Y:S04]  /*0060*/  S2R R0, SR_TID.Z ;  /* 0x0000000000007919 */ /* 0x000f280000002300 */
[----:B------:R-:W0:Y:S08]  /*0070*/  S2UR UR6, SR_CTAID.Y ;  /* 0x00000000000679c3 */ /* 0x000e300000002600 */
[----:B------:R-:W0:Y:S01]  /*0080*/  LDC R16, c[0x0][0x364] ;  /* 0x0000d900ff107b82 */ /* 0x000e220000000800 */
[----:B--2---:R-:W-:-:S04]  /*0090*/  ULEA.HI UR4, UR4, UR4, URZ, 0x1 ;  /* 0x0000000404047291 */ /* 0x004fc8000f8f08ff */
[----:B------:R-:W-:-:S03]  /*00a0*/  USHF.R.S32.HI UR4, URZ, 0x1, UR4 ;  /* 0x00000001ff047899 */ /* 0x000fc60008011404 */
[----:B------:R-:W1:Y:S08]  /*00b0*/  S2UR UR5, SR_CTAID.X ;  /* 0x00000000000579c3 */ /* 0x000e700000002500 */
[----:B------:R-:W4:Y:S08]  /*00c0*/  S2UR UR7, SR_CTAID.Z ;  /* 0x00000000000779c3 */ /* 0x000f300000002700 */
[----:B------:R-:W4:Y:S01]  /*00d0*/  LDC R17, c[0x0][0x368] ;  /* 0x0000da00ff117b82 */ /* 0x000f220000000800 */
[----:B0-----:R-:W-:-:S05]  /*00e0*/  IMAD R16, R16, UR6, R5 ;  /* 0x0000000610107c24 */ /* 0x001fca000f8e0205 */
[----:B---3--:R-:W-:Y:S01]  /*00f0*/  ISETP.GE.AND P0, PT, R16, UR9, PT ;  /* 0x0000000910007c0c */ /* 0x008fe2000bf06270 */
[----:B-1----:R-:W-:-:S05]  /*0100*/  IMAD R14, R14, UR5, R3 ;  /* 0x000000050e0e7c24 */ /* 0x002fca000f8e0203 */
[----:B------:R-:W-:Y:S01]  /*0110*/  ISETP.GE.OR P0, PT, R14, UR4, P0 ;  /* 0x000000040e007c0c */ /* 0x000fe20008706670 */
[----:B----4-:R-:W-:-:S05]  /*0120*/  IMAD R17, R17, UR7, R0 ;  /* 0x0000000711117c24 */ /* 0x010fca000f8e0200 */
[----:B------:R-:W-:-:S13]  /*0130*/  ISETP.GE.OR P0, PT, R17, UR8, P0 ;  /* 0x0000000811007c0c */ /* 0x000fda0008706670 */
[----:B------:R-:W-:Y:S05]  /*0140*/  @P0 EXIT ;  /* 0x000000000000094d */ /* 0x000fea0003800000 */
[----:B------:R-:W0:Y:S01]  /*0150*/  LDCU.128 UR8, c[0x0][0x3b0] ;  /* 0x00007600ff0877ac */ /* 0x000e220008000c00 */
[----:B------:R-:W1:Y:S01]  /*0160*/  LDC.64 R6, c[0x0][0x390] ;  /* 0x0000e400ff067b82 */ /* 0x000e620000000a00 */
[----:B------:R-:W-:Y:S01]  /*0170*/  IADD3 R0, PT, PT, R14, UR4, RZ ;  /* 0x000000040e007c10 */ /* 0x000fe2000fffe0ff */
[----:B------:R-:W2:Y:S01]  /*0180*/  LDCU UR5, c[0x0][0x3ac] ;  /* 0x00007580ff0577ac */ /* 0x000ea20008000800 */
[----:B------:R-:W3:Y:S05]  /*0190*/  LDCU.128 UR12, c[0x0][0x3c0] ;  /* 0x00007800ff0c77ac */ /* 0x000eea0008000c00 */
[----:B------:R-:W4:Y:S01]  /*01a0*/  LDC.64 R8, c[0x0][0x380] ;  /* 0x0000e000ff087b82 */ /* 0x000f220000000a00 */
[----:B------:R-:W5:Y:S07]  /*01b0*/  LDCU.64 UR6, c[0x0][0x358] ;  /* 0x00006b00ff0677ac */ /* 0x000f6e0008000a00 */
[----:B------:R-:W5:Y:S01]  /*01c0*/  LDC.64 R4, c[0x0][0x388] ;  /* 0x0000e200ff047b82 */ /* 0x000f620000000a00 */
[----:B0-----:R-:W-:-:S02]  /*01d0*/  IMAD R15, R17, UR10, RZ ;  /* 0x0000000a110f7c24 */ /* 0x001fc4000f8e02ff */
[----:B--2---:R-:W-:Y:S02]  /*01e0*/  IMAD R3, R17, UR5, RZ ;  /* 0x0000000511037c24 */ /* 0x004fe4000f8e02ff */
[C---:B------:R-:W-:Y:S02]  /*01f0*/  IMAD R15, R16.reuse, UR11, R15 ;  /* 0x0000000b100f7c24 */ /* 0x040fe4000f8e020f */
[----:B------:R-:W-:Y:S02]  /*0200*/  IMAD R3, R16, UR8, R3 ;  /* 0x0000000810037c24 */ /* 0x000fe4000f8e0203 */
[----:B---3--:R-:W-:Y:S02]  /*0210*/  IMAD R21, R14, UR12, R15 ;  /* 0x0000000c0e157c24 */ /* 0x008fe4000f8e020f */
[--C-:B------:R-:W-:Y:S02]  /*0220*/  IMAD R19, R0, UR9, R3.reuse ;  /* 0x0000000900137c24 */ /* 0x100fe4000f8e0203 */
[----:B------:R-:W-:-:S02]  /*0230*/  IMAD R11, R14, UR9, R3 ;  /* 0x000000090e0b7c24 */ /* 0x000fc4000f8e0203 */
[----:B-1----:R-:W-:-:S04]  /*0240*/  IMAD.WIDE R12, R21, 0x2, R6 ;  /* 0x00000002150c7825 */ /* 0x002fc800078e0206 */
[----:B----4-:R-:W-:Y:S02]  /*0250*/  IMAD.WIDE R2, R19, 0x2, R8 ;  /* 0x0000000213027825 */ /* 0x010fe400078e0208 */
[----:B-----5:R-:W2:Y:S02]  /*0260*/  LDG.E.U16 R13, desc[UR6][R12.64] ;  /* 0x000000060c0d7981 */ /* 0x020ea4000c1e1500 */
[----:B------:R-:W-:Y:S02]  /*0270*/  IMAD.WIDE R18, R21, 0x2, R4 ;  /* 0x0000000215127825 */ /* 0x000fe400078e0204 */
[----:B------:R-:W2:Y:S02]  /*0280*/  LDG.E.U16 R20, desc[UR6][R2.64] ;  /* 0x0000000602147981 */ /* 0x000ea4000c1e1500 */
[----:B------:R-:W-:Y:S02]  /*0290*/  IMAD.WIDE R8, R11, 0x2, R8 ;  /* 0x000000020b087825 */ /* 0x000fe400078e0208 */
[----:B------:R-:W3:Y:S01]  /*02a0*/  LDG.E.U16 R18, desc[UR6][R18.64] ;  /* 0x0000000612127981 */ /* 0x000ee2000c1e1500 */
[----:B------:R-:W0:Y:S03]  /*02b0*/  LDC.64 R10, c[0x0][0x398] ;  /* 0x0000e600ff0a7b82 */ /* 0x000e260000000a00 */
[----:B------:R-:W3:Y:S01]  /*02c0*/  LDG.E.U16 R23, desc[UR6][R8.64] ;  /* 0x0000000608177981 */ /* 0x000ee2000c1e1500 */
[----:B------:R-:W-:-:S04]  /*02d0*/  IMAD R17, R17, UR13, RZ ;  /* 0x0000000d11117c24 */ /* 0x000fc8000f8e02ff */
[----:B------:R-:W-:Y:S02]  /*02e0*/  IMAD R17, R16, UR14, R17 ;  /* 0x0000000e10117c24 */ /* 0x000fe4000f8e0211 */
[----:B------:R-:W-:Y:S02]  /*02f0*/  IMAD R15, R0, UR12, R15 ;  /* 0x0000000c000f7c24 */ /* 0x000fe4000f8e020f */
[----:B------:R-:W-:Y:S02]  /*0300*/  IMAD R21, R14, UR15, R17 ;  /* 0x0000000f0e157c24 */ /* 0x000fe4000f8e0211 */
[----:B------:R-:W-:-:S04]  /*0310*/  IMAD.WIDE R6, R15, 0x2, R6 ;  /* 0x000000020f067825 */ /* 0x000fc800078e0206 */
[----:B------:R-:W-:-:S04]  /*0320*/  IMAD.WIDE R4, R15, 0x2, R4 ;  /* 0x000000020f047825 */ /* 0x000fc800078e0204 */
[----:B--2---:R-:W-:-:S04]  /*0330*/  HMUL2 R13, R20.H0_H0, R13.H0_H0 ;  /* 0x2000000d140d7232 */ /* 0x004fc80000000800 */
[----:B---3--:R-:W-:Y:S02]  /*0340*/  HFMA2 R23, R23.H0_H0, R18.H0_H0, -R13.H0_H0 ;  /* 0x2000001217177231 */ /* 0x008fe4000014080d */
[----:B0-----:R-:W-:-:S05]  /*0350*/  IMAD.WIDE R12, R21, 0x2, R10 ;  /* 0x00000002150c7825 */ /* 0x001fca00078e020a */
[----:B------:R-:W-:Y:S04]  /*0360*/  STG.E.U16 desc[UR6][R12.64], R23 ;  /* 0x000000170c007986 */ /* 0x000fe8000c101506 */
[----:B------:R-:W2:Y:S04]  /*0370*/  LDG.E.U16 R8, desc[UR6][R8.64] ;  /* 0x0000000608087981 */ /* 0x000ea8000c1e1500 */
[----:B------:R-:W2:Y:S04]  /*0380*/  LDG.E.U16 R7, desc[UR6][R6.64] ;  /* 0x0000000606077981 */ /* 0x000ea8000c1e1500 */
[----:B------:R-:W3:Y:S04]  /*0390*/  LDG.E.U16 R3, desc[UR6][R2.64] ;  /* 0x0000000602037981 */ /* 0x000ee8000c1e1500 */
[----:B------:R-:W3:Y:S01]  /*03a0*/  LDG.E.U16 R4, desc[UR6][R4.64] ;  /* 0x0000000604047981 */ /* 0x000ee2000c1e1500 */
[----:B------:R-:W-:-:S04]  /*03b0*/  IMAD R17, R0, UR15, R17 ;  /* 0x0000000f00117c24 */ /* 0x000fc8000f8e0211 */
[----:B------:R-:W-:-:S04]  /*03c0*/  IMAD.WIDE R10, R17, 0x2, R10 ;  /* 0x00000002110a7825 */ /* 0x000fc800078e020a */
[----:B--2---:R-:W-:-:S04]  /*03d0*/  HMUL2 R7, R8.H0_H0, R7.H0_H0 ;  /* 0x2000000708077232 */ /* 0x004fc80000000800 */
[----:B---3--:R-:W-:-:S05]  /*03e0*/  HFMA2 R3, R3.H0_H0, R4.H0_H0, R7.H0_H0 ;  /* 0x2000000403037231 */ /* 0x008fca0000040807 */
[----:B------:R-:W-:Y:S01]  /*03f0*/  STG.E.U16 desc[UR6][R10.64], R3 ;  /* 0x000000030a007986 */ /* 0x000fe2000c101506 */
[----:B------:R-:W-:Y:S05]  /*0400*/  EXIT ;  /* 0x000000000000794d */ /* 0x000fea0003800000 */
.L_x_1:
        /* <DEDUP_REMOVED lines=15> */
.L_x_19:


//--------------------- .text.apply_rope_nd2_f16  --------------------------
	.section	.text.apply_rope_nd2_f16,"ax",@progbits
	.align	128
        .global         apply_rope_nd2_f16
        .type           apply_rope_nd2_f16,@function
        .size           apply_rope_nd2_f16,(.L_x_20 - apply_rope_nd2_f16)
        .other          apply_rope_nd2_f16,@"STO_CUDA_ENTRY STV_DEFAULT"
apply_rope_nd2_f16:
.text.apply_rope_nd2_f16:
[----:B------:R-:W-:Y:S01]  /*0000*/  LDC R1, c[0x0][0x37c] ;  /* 0x0000df00ff017b82 */ /* 0x000fe20000000800 */
[----:B------:R-:W0:Y:S07]  /*0010*/  S2R R0, SR_TID.Y ;  /* 0x0000000000007919 */ /* 0x000e2e0000002200 */
[----:B------:R-:W1:Y:S01]  /*0020*/  LDC R12, c[0x0][0x360] ;  /* 0x0000d800ff0c7b82 */ /* 0x000e620000000800 */
[----:B------:R-:W2:Y:S01]  /*0030*/  LDCU.64 UR8, c[0x0][0x3a0] ;  /* 0x00007400ff0877ac */ /* 0x000ea20008000a00 */
[----:B------:R-:W1:Y:S06]  /*0040*/  S2R R3, SR_TID.X ;  /* 0x0000000000037919 */ /* 0x000e6c0000002100 */
[----:B------:R-:W0:Y:S08]  /*0050*/  S2UR UR6, SR_CTAID.Y ;  /* 0x00000000000679c3 */ /* 0x000e300000002600 */
[----:B------:R-:W0:Y:S01]  /*0060*/  LDC R15, c[0x0][0x364] ;  /* 0x0000d900ff0f7b82 */ /* 0x000e220000000800 */
[----:B--2---:R-:W-:-:S04]  /*0070*/  ULEA.HI UR4, UR9, UR9, URZ, 0x1 ;  /* 0x0000000909047291 */ /* 0x004fc8000f8f08ff */
[----:B------:R-:W-:-:S03]  /*0080*/  USHF.R.S32.HI UR4, URZ, 0x1, UR4 ;  /* 0x00000001ff047899 */ /* 0x000fc60008011404 */
[----:B------:R-:W1:Y:S01]  /*0090*/  S2UR UR5, SR_CTAID.X ;  /* 0x00000000000579c3 */ /* 0x000e620000002500 */
[----:B0-----:R-:W-:-:S05]  /*00a0*/  IMAD R15, R15, UR6, R0 ;  /* 0x000000060f0f7c24 */ /* 0x001fca000f8e0200 */
[----:B------:R-:W-:Y:S01]  /*00b0*/  ISETP.GE.AND P0, PT, R15, UR8, PT ;  /* 0x000000080f007c0c */ /* 0x000fe2000bf06270 */
[----:B-1----:R-:W-:-:S05]  /*00c0*/  IMAD R12, R12, UR5, R3 ;  /* 0x000000050c0c7c24 */ /* 0x002fca000f8e0203 */
[----:B------:R-:W-:-:S13]  /*00d0*/  ISETP.GE.OR P0, PT, R12, UR4, P0 ;  /* 0x000000040c007c0c */ /* 0x000fda0008706670 */
[----:B------:R-:W-:Y:S05]  /*00e0*/  @P0 EXIT ;  /* 0x000000000000094d */ /* 0x000fea0003800000 */
[----:B------:R-:W0:Y:S01]  /*00f0*/  LDCU.128 UR12, c[0x0][0x3b0] ;  /* 0x00007600ff0c77ac */ /* 0x000e220008000c00 */
[----:B------:R-:W1:Y:S01]  /*0100*/  LDC.64 R8, c[0x0][0x390] ;  /* 0x0000e400ff087b82 */ /* 0x000e620000000a00 */
[----:B------:R-:W-:Y:S01]  /*0110*/  IADD3 R0, PT, PT, R12, UR4, RZ ;  /* 0x000000040c007c10 */ /* 0x000fe2000fffe0ff */
[----:B------:R-:W2:Y:S01]  /*0120*/  LDCU.64 UR8, c[0x0][0x3a8] ;  /* 0x00007500ff0877ac */ /* 0x000ea20008000a00 */
[----:B------:R-:W3:Y:S05]  /*0130*/  LDCU.64 UR6, c[0x0][0x358] ;  /* 0x00006b00ff0677ac */ /* 0x000eea0008000a00 */
[----:B------:R-:W4:Y:S08]  /*0140*/  LDC.64 R4, c[0x0][0x380] ;  /* 0x0000e000ff047b82 */ /* 0x000f300000000a00 */
[----:B------:R-:W5:Y:S01]  /*0150*/  LDC.64 R6, c[0x0][0x388] ;  /* 0x0000e200ff067b82 */ /* 0x000f620000000a00 */
[----:B0-----:R-:W-:-:S02]  /*0160*/  IMAD R13, R15, UR12, RZ ;  /* 0x0000000c0f0d7c24 */ /* 0x001fc4000f8e02ff */
[----:B--2---:R-:W-:Y:S02]  /*0170*/  IMAD R3, R15, UR8, RZ ;  /* 0x000000080f037c24 */ /* 0x004fe4000f8e02ff */
[----:B------:R-:W-:Y:S02]  /*0180*/  IMAD R21, R12, UR13, R13 ;  /* 0x0000000d0c157c24 */ /* 0x000fe4000f8e020d */
[--C-:B------:R-:W-:Y:S02]  /*0190*/  IMAD R17, R0, UR9, R3.reuse ;  /* 0x0000000900117c24 */ /* 0x100fe4000f8e0203 */
[----:B------:R-:W-:Y:S02]  /*01a0*/  IMAD R11, R12, UR9, R3 ;  /* 0x000000090c0b7c24 */ /* 0x000fe4000f8e0203 */
[----:B-1----:R-:W-:-:S04]  /*01b0*/  IMAD.WIDE R18, R21, 0x2, R8 ;  /* 0x0000000215127825 */ /* 0x002fc800078e0208 */
[--C-:B----4-:R-:W-:Y:S02]  /*01c0*/  IMAD.WIDE R2, R17, 0x2, R4.reuse ;  /* 0x0000000211027825 */ /* 0x110fe400078e0204 */
[----:B---3--:R-:W2:Y:S02]  /*01d0*/  LDG.E.U16 R19, desc[UR6][R18.64] ;  /* 0x0000000612137981 */ /* 0x008ea4000c1e1500 */
[----:B------:R-:W-:Y:S02]  /*01e0*/  IMAD.WIDE R4, R11, 0x2, R4 ;  /* 0x000000020b047825 */ /* 0x000fe400078e0204 */
[----:B------:R-:W2:Y:S01]  /*01f0*/  LDG.E.U16 R14, desc[UR6][R2.64] ;  /* 0x00000006020e7981 */ /* 0x000ea2000c1e1500 */
[----:B------:R-:W0:Y:S01]  /*0200*/  LDC.64 R10, c[0x0][0x398] ;  /* 0x0000e600ff0a7b82 */ /* 0x000e220000000a00 */
[----:B-----5:R-:W-:Y:S02]  /*0210*/  IMAD.WIDE R16, R21, 0x2, R6 ;  /* 0x0000000215107825 */ /* 0x020fe400078e0206 */
[----:B------:R-:W3:Y:S04]  /*0220*/  LDG.E.U16 R23, desc[UR6][R4.64] ;  /* 0x0000000604177981 */ /* 0x000ee8000c1e1500 */
[----:B------:R-:W3:Y:S01]  /*0230*/  LDG.E.U16 R16, desc[UR6][R16.64] ;  /* 0x0000000610107981 */ /* 0x000ee2000c1e1500 */
[----:B------:R-:W-:-:S04]  /*0240*/  IMAD R15, R15, UR14, RZ ;  /* 0x0000000e0f0f7c24 */ /* 0x000fc8000f8e02ff */
[----:B------:R-:W-:Y:S02]  /*0250*/  IMAD R21, R12, UR15, R15 ;  /* 0x0000000f0c157c24 */ /* 0x000fe4000f8e020f */
[----:B--2---:R-:W-:-:S04]  /*0260*/  HMUL2 R14, R14.H0_H0, R19.H0_H0 ;  /* 0x200000130e0e7232 */ /* 0x004fc80000000800 */
[----:B---3--:R-:W-:Y:S02]  /*0270*/  HFMA2 R14, R23.H0_H0, R16.H0_H0, -R14.H0_H0 ;  /* 0x20000010170e7231 */ /* 0x008fe4000014080e */
        /* <DEDUP_REMOVED lines=15> */
.L_x_2:
        /* <DEDUP_REMOVED lines=9> */
.L_x_20:


//--------------------- .text.apply_rope_nd4_f32  --------------------------
	.section	.text.apply_rope_nd4_f32,"ax",@progbits
	.align	128
        .global         apply_rope_nd4_f32
        .type           apply_rope_nd4_f32,@function
        .size           apply_rope_nd4_f32,(.L_x_21 - apply_rope_nd4_f32)
        .other          apply_rope_nd4_f32,@"STO_CUDA_ENTRY STV_DEFAULT"
apply_rope_nd4_f32:
.text.apply_rope_nd4_f32:
        /* <DEDUP_REMOVED lines=32> */
[----:B0-----:R-:W-:Y:S01]  /*0200*/  IMAD R17, R15, UR14, RZ ;  /* 0x0000000e0f117c24 */ /* 0x001fe2000f8e02ff */
[----:B--2---:R-:W-:-:S06]  /*0210*/  IADD3 R2, PT, PT, R0, 0xffffffe, RZ ;  /* 0x0ffffffe00027810 */ /* 0x004fcc0007ffe0ff */
[----:B------:R0:W2:Y:S02]  /*0220*/  F2I.FTZ.U32.TRUNC.NTZ R3, R2 ;  /* 0x0000000200037305 */ /* 0x0000a4000021f000 */
[----:B0-----:R-:W-:Y:S01]  /*0230*/  HFMA2 R2, -RZ, RZ, 0, 0 ;  /* 0x00000000ff027431 */ /* 0x001fe200000001ff */
[----:B--2---:R-:W-:-:S05]  /*0240*/  IADD3 R5, PT, PT, RZ, -R3, RZ ;  /* 0x80000003ff057210 */ /* 0x004fca0007ffe0ff */
[----:B------:R-:W-:-:S04]  /*0250*/  IMAD R5, R5, R4, RZ ;  /* 0x0000000405057224 */ /* 0x000fc800078e02ff */
[----:B------:R-:W-:Y:S01]  /*0260*/  IMAD.HI.U32 R3, R3, R5, R2 ;  /* 0x0000000503037227 */ /* 0x000fe200078e0002 */
[----:B------:R-:W-:Y:S02]  /*0270*/  MOV R5, R6 ;  /* 0x0000000600057202 */ /* 0x000fe40000000f00 */
[----:B------:R-:W-:Y:S01]  /*0280*/  LOP3.LUT R2, R10, R7, RZ, 0x3c, !PT ;  /* 0x000000070a027212 */ /* 0x000fe200078e3cff */
[----:B------:R-:W-:Y:S02]  /*0290*/  IMAD R6, R12, UR15, R17 ;  /* 0x0000000f0c067c24 */ /* 0x000fe4000f8e0211 */
[----:B------:R-:W-:Y:S01]  /*02a0*/  IMAD.HI.U32 R0, R3, R5, RZ ;  /* 0x0000000503007227 */ /* 0x000fe200078e00ff */
[----:B------:R-:W-:-:S04]  /*02b0*/  ISETP.GE.AND P1, PT, R2, RZ, PT ;  /* 0x000000ff0200720c */ /* 0x000fc80003f26270 */
        /* <DEDUP_REMOVED lines=14> */
[----:B---3--:R-:W-:Y:S02]  /*03a0*/  IMAD R7, R15, UR6, RZ ;  /* 0x000000060f077c24 */ /* 0x008fe4000f8e02ff */
[C---:B------:R-:W-:Y:S02]  /*03b0*/  IMAD R19, R13.reuse, UR13, R6 ;  /* 0x0000000d0d137c24 */ /* 0x040fe4000f8e0206 */
[--C-:B------:R-:W-:Y:S02]  /*03c0*/  IMAD R10, R14, UR7, R7.reuse ;  /* 0x000000070e0a7c24 */ /* 0x100fe4000f8e0207 */
[----:B------:R-:W-:Y:S02]  /*03d0*/  IMAD R6, R12, UR7, R7 ;  /* 0x000000070c067c24 */ /* 0x000fe4000f8e0207 */
[----:B----4-:R-:W-:-:S02]  /*03e0*/  IMAD R11, R13, UR9, R10 ;  /* 0x000000090d0b7c24 */ /* 0x010fc4000f8e020a */
[C---:B------:R-:W-:Y:S02]  /*03f0*/  IMAD R23, R0.reuse, UR12, R19 ;  /* 0x0000000c00177c24 */ /* 0x040fe4000f8e0213 */
[----:B------:R-:W-:Y:S02]  /*0400*/  IMAD R7, R13, UR9, R6 ;  /* 0x000000090d077c24 */ /* 0x000fe4000f8e0206 */
[----:B------:R-:W-:Y:S02]  /*0410*/  IMAD R21, R0, UR8, R11 ;  /* 0x0000000800157c24 */ /* 0x000fe4000f8e020b */
[----:B0-----:R-:W-:-:S04]  /*0420*/  IMAD.WIDE R18, R23, 0x4, R4 ;  /* 0x0000000417127825 */ /* 0x001fc800078e0204 */
[----:B------:R-:W-:Y:S01]  /*0430*/  IMAD R11, R0, UR8, R7 ;  /* 0x00000008000b7c24 */ /* 0x000fe2000f8e0207 */
[----:B------:R-:W0:Y:S01]  /*0440*/  LDCU.128 UR8, c[0x0][0x3d0] ;  /* 0x00007a00ff0877ac */ /* 0x000e220008000c00 */
[----:B-1----:R-:W-:Y:S01]  /*0450*/  IMAD.WIDE R6, R21, 0x4, R8 ;  /* 0x0000000415067825 */ /* 0x002fe200078e0208 */
[----:B-----5:R1:W3:Y:S03]  /*0460*/  LDG.E R18, desc[UR4][R18.64] ;  /* 0x0000000412127981 */ /* 0x0202e6000c1e1900 */
[----:B--2---:R-:W-:Y:S02]  /*0470*/  IMAD.WIDE R20, R23, 0x4, R2 ;  /* 0x0000000417147825 */ /* 0x004fe400078e0202 */
[----:B------:R-:W3:Y:S02]  /*0480*/  LDG.E R23, desc[UR4][R6.64] ;  /* 0x0000000406177981 */ /* 0x000ee4000c1e1900 */
[----:B------:R-:W-:-:S02]  /*0490*/  IMAD.WIDE R8, R11, 0x4, R8 ;  /* 0x000000040b087825 */ /* 0x000fc400078e0208 */
[----:B------:R-:W2:Y:S01]  /*04a0*/  LDG.E R21, desc[UR4][R20.64] ;  /* 0x0000000414157981 */ /* 0x000ea2000c1e1900 */
[----:B------:R-:W4:Y:S03]  /*04b0*/  LDC.64 R10, c[0x0][0x398] ;  /* 0x0000e600ff0a7b82 */ /* 0x000f260000000a00 */
[----:B------:R-:W2:Y:S01]  /*04c0*/  LDG.E R22, desc[UR4][R8.64] ;  /* 0x0000000408167981 */ /* 0x000ea2000c1e1900 */
[----:B0-----:R-:W-:Y:S02]  /*04d0*/  IMAD R15, R15, UR10, RZ ;  /* 0x0000000a0f0f7c24 */ /* 0x001fe4000f8e02ff */
[----:B------:R-:W-:Y:S02]  /*04e0*/  IMAD R16, R14, UR15, R17 ;  /* 0x0000000f0e107c24 */ /* 0x000fe4000f8e0211 */
[----:B------:R-:W-:Y:S02]  /*04f0*/  IMAD R12, R12, UR11, R15 ;  /* 0x0000000b0c0c7c24 */ /* 0x000fe4000f8e020f */
[----:B-1----:R-:W-:-:S02]  /*0500*/  IMAD R19, R13, UR13, R16 ;  /* 0x0000000d0d137c24 */ /* 0x002fc4000f8e0210 */
[----:B------:R-:W-:Y:S02]  /*0510*/  IMAD R17, R13, UR9, R12 ;  /* 0x000000090d117c24 */ /* 0x000fe4000f8e020c */
[C---:B------:R-:W-:Y:S02]  /*0520*/  IMAD R19, R0.reuse, UR12, R19 ;  /* 0x0000000c00137c24 */ /* 0x040fe4000f8e0213 */
[----:B------:R-:W-:Y:S02]  /*0530*/  IMAD R17, R0, UR8, R17 ;  /* 0x0000000800117c24 */ /* 0x000fe4000f8e0211 */
[----:B------:R-:W-:-:S04]  /*0540*/  IMAD.WIDE R4, R19, 0x4, R4 ;  /* 0x0000000413047825 */ /* 0x000fc800078e0204 */
[----:B----4-:R-:W-:-:S04]  /*0550*/  IMAD.WIDE R16, R17, 0x4, R10 ;  /* 0x0000000411107825 */ /* 0x010fc800078e020a */
[----:B------:R-:W-:-:S04]  /*0560*/  IMAD.WIDE R2, R19, 0x4, R2 ;  /* 0x0000000413027825 */ /* 0x000fc800078e0202 */
[----:B---3--:R-:W-:-:S04]  /*0570*/  FMUL R23, R23, R18 ;  /* 0x0000001217177220 */ /* 0x008fc80000400000 */
[----:B--2---:R-:W-:-:S05]  /*0580*/  FFMA R21, R22, R21, -R23 ;  /* 0x0000001516157223 */ /* 0x004fca0000000817 */
[----:B------:R-:W-:Y:S04]  /*0590*/  STG.E desc[UR4][R16.64], R21 ;  /* 0x0000001510007986 */ /* 0x000fe8000c101904 */
[----:B------:R-:W2:Y:S04]  /*05a0*/  LDG.E R8, desc[UR4][R8.64] ;  /* 0x0000000408087981 */ /* 0x000ea8000c1e1900 */
[----:B------:R-:W2:Y:S04]  /*05b0*/  LDG.E R5, desc[UR4][R4.64] ;  /* 0x0000000404057981 */ /* 0x000ea8000c1e1900 */
[----:B------:R-:W3:Y:S04]  /*05c0*/  LDG.E R6, desc[UR4][R6.64] ;  /* 0x0000000406067981 */ /* 0x000ee8000c1e1900 */
[----:B------:R-:W3:Y:S01]  /*05d0*/  LDG.E R3, desc[UR4][R2.64] ;  /* 0x0000000402037981 */ /* 0x000ee2000c1e1900 */
[----:B------:R-:W-:-:S04]  /*05e0*/  IMAD R14, R14, UR11, R15 ;  /* 0x0000000b0e0e7c24 */ /* 0x000fc8000f8e020f */
[----:B------:R-:W-:-:S04]  /*05f0*/  IMAD R13, R13, UR9, R14 ;  /* 0x000000090d0d7c24 */ /* 0x000fc8000f8e020e */
[----:B------:R-:W-:-:S04]  /*0600*/  IMAD R13, R0, UR8, R13 ;  /* 0x00000008000d7c24 */ /* 0x000fc8000f8e020d */
[----:B------:R-:W-:-:S04]  /*0610*/  IMAD.WIDE R10, R13, 0x4, R10 ;  /* 0x000000040d0a7825 */ /* 0x000fc800078e020a */
[----:B--2---:R-:W-:-:S04]  /*0620*/  FMUL R15, R8, R5 ;  /* 0x00000005080f7220 */ /* 0x004fc80000400000 */
[----:B---3--:R-:W-:-:S05]  /*0630*/  FFMA R15, R6, R3, R15 ;  /* 0x00000003060f7223 */ /* 0x008fca000000000f */
[----:B------:R-:W-:Y:S01]  /*0640*/  STG.E desc[UR4][R10.64], R15 ;  /* 0x0000000f0a007986 */ /* 0x000fe2000c101904 */
[----:B------:R-:W-:Y:S05]  /*0650*/  EXIT ;  /* 0x000000000000794d */ /* 0x000fea0003800000 */
.L_x_3:
        /* <DEDUP_REMOVED lines=10> */
.L_x_21:


//--------------------- .text.apply_rope_nd3_f32  --------------------------
	.section	.text.apply_rope_nd3_f32,"ax",@progbits
	.align	128
        .global         apply_rope_nd3_f32
        .type           apply_rope_nd3_f32,@function
        .size           apply_rope_nd3_f32,(.L_x_22 - apply_rope_nd3_f32)
        .other          apply_rope_nd3_f32,@"STO_CUDA_ENTRY STV_DEFAULT"
apply_rope_nd3_f32:
.text.apply_rope_nd3_f32:
        /* <DEDUP_REMOVED lines=34> */
[----:B------:R-:W-:Y:S02]  /*0220*/  IMAD R17, R0, UR9, R7 ;  /* 0x0000000900117c24 */ /* 0x000fe4000f8e0207 */
[----:B-1----:R-:W-:-:S04]  /*0230*/  IMAD.WIDE R18, R21, 0x4, R4 ;  /* 0x0000000415127825 */ /* 0x002fc800078e0204 */
[----:B------:R-:W-:Y:S02]  /*0240*/  IMAD R11, R12, UR9, R7 ;  /* 0x000000090c0b7c24 */ /* 0x000fe4000f8e0207 */
[----:B----4-:R-:W-:Y:S01]  /*0250*/  IMAD.WIDE R6, R17, 0x4, R8 ;  /* 0x0000000411067825 */ /* 0x010fe200078e0208 */
[----:B-----5:R-:W2:Y:S03]  /*0260*/  LDG.E R19, desc[UR6][R18.64] ;  /* 0x0000000612137981 */ /* 0x020ea6000c1e1900 */
[----:B------:R-:W-:Y:S01]  /*0270*/  IMAD.WIDE R16, R21, 0x4, R2 ;  /* 0x0000000415107825 */ /* 0x000fe200078e0202 */
[----:B------:R-:W2:Y:S03]  /*0280*/  LDG.E R22, desc[UR6][R6.64] ;  /* 0x0000000606167981 */ /* 0x000ea6000c1e1900 */
[----:B------:R-:W-:-:S02]  /*0290*/  IMAD.WIDE R8, R11, 0x4, R8 ;  /* 0x000000040b087825 */ /* 0x000fc400078e0208 */
[----:B------:R-:W3:Y:S01]  /*02a0*/  LDG.E R17, desc[UR6][R16.64] ;  /* 0x0000000610117981 */ /* 0x000ee2000c1e1900 */
[----:B------:R-:W0:Y:S03]  /*02b0*/  LDC.64 R10, c[0x0][0x398] ;  /* 0x0000e600ff0a7b82 */ /* 0x000e260000000a00 */
[----:B------:R-:W3:Y:S01]  /*02c0*/  LDG.E R20, desc[UR6][R8.64] ;  /* 0x0000000608147981 */ /* 0x000ee2000c1e1900 */
[----:B------:R-:W-:-:S04]  /*02d0*/  IMAD R15, R15, UR13, RZ ;  /* 0x0000000d0f0f7c24 */ /* 0x000fc8000f8e02ff */
[----:B------:R-:W-:-:S04]  /*02e0*/  IMAD R15, R14, UR14, R15 ;  /* 0x0000000e0e0f7c24 */ /* 0x000fc8000f8e020f */
[----:B------:R-:W-:Y:S02]  /*02f0*/  IMAD R21, R12, UR15, R15 ;  /* 0x0000000f0c157c24 */ /* 0x000fe4000f8e020f */
[----:B--2---:R-:W-:Y:S01]  /*0300*/  FMUL R23, R22, R19 ;  /* 0x0000001316177220 */ /* 0x004fe20000400000 */
[----:B------:R-:W-:Y:S02]  /*0310*/  IMAD R19, R0, UR12, R13 ;  /* 0x0000000c00137c24 */ /* 0x000fe4000f8e020d */
[----:B0-----:R-:W-:-:S04]  /*0320*/  IMAD.WIDE R12, R21, 0x4, R10 ;  /* 0x00000004150c7825 */ /* 0x001fc800078e020a */
[----:B------:R-:W-:-:S04]  /*0330*/  IMAD.WIDE R4, R19, 0x4, R4 ;  /* 0x0000000413047825 */ /* 0x000fc800078e0204 */
[----:B---3--:R-:W-:Y:S01]  /*0340*/  FFMA R23, R20, R17, -R23 ;  /* 0x0000001114177223 */ /* 0x008fe20000000817 */
[----:B------:R-:W-:-:S04]  /*0350*/  IMAD.WIDE R2, R19, 0x4, R2 ;  /* 0x0000000413027825 */ /* 0x000fc800078e0202 */
[----:B------:R-:W-:Y:S04]  /*0360*/  STG.E desc[UR6][R12.64], R23 ;  /* 0x000000170c007986 */ /* 0x000fe8000c101906 */
[----:B------:R-:W2:Y:S04]  /*0370*/  LDG.E R8, desc[UR6][R8.64] ;  /* 0x0000000608087981 */ /* 0x000ea8000c1e1900 */
[----:B------:R-:W2:Y:S04]  /*0380*/  LDG.E R5, desc[UR6][R4.64] ;  /* 0x0000000604057981 */ /* 0x000ea8000c1e1900 */
[----:B------:R-:W3:Y:S04]  /*0390*/  LDG.E R6, desc[UR6][R6.64] ;  /* 0x0000000606067981 */ /* 0x000ee8000c1e1900 */
[----:B------:R-:W3:Y:S01]  /*03a0*/  LDG.E R3, desc[UR6][R2.64] ;  /* 0x0000000602037981 */ /* 0x000ee2000c1e1900 */
[----:B------:R-:W-:-:S04]  /*03b0*/  IMAD R15, R0, UR15, R15 ;  /* 0x0000000f000f7c24 */ /* 0x000fc8000f8e020f */
[----:B------:R-:W-:-:S04]  /*03c0*/  IMAD.WIDE R10, R15, 0x4, R10 ;  /* 0x000000040f0a7825 */ /* 0x000fc800078e020a */
[----:B--2---:R-:W-:-:S04]  /*03d0*/  FMUL R17, R8, R5 ;  /* 0x0000000508117220 */ /* 0x004fc80000400000 */
[----:B---3--:R-:W-:-:S05]  /*03e0*/  FFMA R17, R6, R3, R17 ;  /* 0x0000000306117223 */ /* 0x008fca0000000011 */
[----:B------:R-:W-:Y:S01]  /*03f0*/  STG.E desc[UR6][R10.64], R17 ;  /* 0x000000110a007986 */ /* 0x000fe2000c101906 */
[----:B------:R-:W-:Y:S05]  /*0400*/  EXIT ;  /* 0x000000000000794d */ /* 0x000fea0003800000 */
.L_x_4:
        /* <DEDUP_REMOVED lines=15> */
.L_x_22:


//--------------------- .text.apply_rope_nd2_f32  --------------------------
	.section	.text.apply_rope_nd2_f32,"ax",@progbits
	.align	128
        .global         apply_rope_nd2_f32
        .type           apply_rope_nd2_f32,@function
        .size           apply_rope_nd2_f32,(.L_x_23 - apply_rope_nd2_f32)
        .other          apply_rope_nd2_f32,@"STO_CUDA_ENTRY STV_DEFAULT"
apply_rope_nd2_f32:
.text.apply_rope_nd2_f32:
        /* <DEDUP_REMOVED lines=25> */
[----:B------:R-:W-:Y:S02]  /*0190*/  IMAD R17, R0, UR9, R3 ;  /* 0x0000000900117c24 */ /* 0x000fe4000f8e0203 */
[----:B-1----:R-:W-:-:S04]  /*01a0*/  IMAD.WIDE R18, R21, 0x4, R6 ;  /* 0x0000000415127825 */ /* 0x002fc800078e0206 */
[----:B------:R-:W-:Y:S02]  /*01b0*/  IMAD R11, R12, UR9, R3 ;  /* 0x000000090c0b7c24 */ /* 0x000fe4000f8e0203 */
[--C-:B----4-:R-:W-:Y:S01]  /*01c0*/  IMAD.WIDE R2, R17, 0x4, R8.reuse ;  /* 0x0000000411027825 */ /* 0x110fe200078e0208 */
[----:B---3--:R-:W2:Y:S03]  /*01d0*/  LDG.E R19, desc[UR6][R18.64] ;  /* 0x0000000612137981 */ /* 0x008ea6000c1e1900 */
[----:B------:R-:W-:Y:S01]  /*01e0*/  IMAD.WIDE R8, R11, 0x4, R8 ;  /* 0x000000040b087825 */ /* 0x000fe200078e0208 */
[----:B------:R-:W2:Y:S01]  /*01f0*/  LDG.E R20, desc[UR6][R2.64] ;  /* 0x0000000602147981 */ /* 0x000ea2000c1e1900 */
[----:B------:R-:W0:Y:S02]  /*0200*/  LDC.64 R10, c[0x0][0x398] ;  /* 0x0000e600ff0a7b82 */ /* 0x000e240000000a00 */
[----:B-----5:R-:W-:Y:S01]  /*0210*/  IMAD.WIDE R16, R21, 0x4, R4 ;  /* 0x0000000415107825 */ /* 0x020fe200078e0204 */
[----:B------:R-:W3:Y:S05]  /*0220*/  LDG.E R14, desc[UR6][R8.64] ;  /* 0x00000006080e7981 */ /* 0x000eea000c1e1900 */
[----:B------:R-:W3:Y:S01]  /*0230*/  LDG.E R17, desc[UR6][R16.64] ;  /* 0x0000000610117981 */ /* 0x000ee2000c1e1900 */
[----:B------:R-:W-:-:S02]  /*0240*/  IMAD R15, R15, UR14, RZ ;  /* 0x0000000e0f0f7c24 */ /* 0x000fc4000f8e02ff */
[----:B------:R-:W-:Y:S02]  /*0250*/  IMAD R23, R0, UR13, R13 ;  /* 0x0000000d00177c24 */ /* 0x000fe4000f8e020d */
[----:B------:R-:W-:Y:S02]  /*0260*/  IMAD R21, R12, UR15, R15 ;  /* 0x0000000f0c157c24 */ /* 0x000fe4000f8e020f */
[----:B------:R-:W-:-:S04]  /*0270*/  IMAD.WIDE R6, R23, 0x4, R6 ;  /* 0x0000000417067825 */ /* 0x000fc800078e0206 */
[----:B------:R-:W-:-:S04]  /*0280*/  IMAD.WIDE R4, R23, 0x4, R4 ;  /* 0x0000000417047825 */ /* 0x000fc800078e0204 */
[----:B0-----:R-:W-:-:S04]  /*0290*/  IMAD.WIDE R12, R21, 0x4, R10 ;  /* 0x00000004150c7825 */ /* 0x001fc800078e020a */
[----:B--2---:R-:W-:-:S04]  /*02a0*/  FMUL R25, R20, R19 ;  /* 0x0000001314197220 */ /* 0x004fc80000400000 */
[----:B---3--:R-:W-:-:S05]  /*02b0*/  FFMA R25, R14, R17, -R25 ;  /* 0x000000110e197223 */ /* 0x008fca0000000819 */
        /* <DEDUP_REMOVED lines=11> */
.L_x_5:
        /* <DEDUP_REMOVED lines=9> */
.L_x_23:


//--------------------- .text.gelu_approx_fast_f16 --------------------------
	.section	.text.gelu_approx_fast_f16,"ax",@progbits
	.align	128
        .global         gelu_approx_fast_f16
        .type           gelu_approx_fast_f16,@function
        .size           gelu_approx_fast_f16,(.L_x_24 - gelu_approx_fast_f16)
        .other          gelu_approx_fast_f16,@"STO_CUDA_ENTRY STV_DEFAULT"
gelu_approx_fast_f16:
.text.gelu_approx_fast_f16:
[----:B------:R-:W-:Y:S01]  /*0000*/  LDC R1, c[0x0][0x37c] ;  /* 0x0000df00ff017b82 */ /* 0x000fe20000000800 */
[----:B------:R-:W0:Y:S07]  /*0010*/  S2R R3, SR_TID.X ;  /* 0x0000000000037919 */ /* 0x000e2e0000002100 */
[----:B------:R-:W0:Y:S01]  /*0020*/  S2UR UR4, SR_CTAID.X ;  /* 0x00000000000479c3 */ /* 0x000e220000002500 */
[----:B------:R-:W1:Y:S07]  /*0030*/  LDCU UR5, c[0x0][0x390] ;  /* 0x00007200ff0577ac */ /* 0x000e6e0008000800 */
[----:B------:R-:W0:Y:S02]  /*0040*/  LDC R2, c[0x0][0x360] ;  /* 0x0000d800ff027b82 */ /* 0x000e240000000800 */
[----:B0-----:R-:W-:-:S05]  /*0050*/  IMAD R2, R2, UR4, R3 ;  /* 0x0000000402027c24 */ /* 0x001fca000f8e0203 */
[----:B-1----:R-:W-:-:S13]  /*0060*/  ISETP.GE.AND P0, PT, R2, UR5, PT ;  /* 0x0000000502007c0c */ /* 0x002fda000bf06270 */
[----:B------:R-:W-:Y:S05]  /*0070*/  @P0 EXIT ;  /* 0x000000000000094d */ /* 0x000fea0003800000 */
[----:B------:R-:W0:Y:S01]  /*0080*/  LDC.64 R4, c[0x0][0x380] ;  /* 0x0000e000ff047b82 */ /* 0x000e220000000a00 */
[----:B------:R-:W1:Y:S01]  /*0090*/  LDCU.64 UR4, c[0x0][0x358] ;  /* 0x00006b00ff0477ac */ /* 0x000e620008000a00 */
[----:B0-----:R-:W-:-:S05]  /*00a0*/  IMAD.WIDE R4, R2, 0x2, R4 ;  /* 0x0000000202047825 */ /* 0x001fca00078e0204 */
[----:B-1----:R-:W2:Y:S01]  /*00b0*/  LDG.E.U16 R3, desc[UR4][R4.64] ;  /* 0x0000000404037981 */ /* 0x002ea2000c1e1500 */
[----:B------:R-:W-:Y:S01]  /*00c0*/  BSSY.RECONVERGENT B0, `(.L_x_6) ;  /* 0x0000046000007945 */ /* 0x000fe20003800200 */
[----:B------:R-:W-:Y:S02]  /*00d0*/  HFMA2 R0, -RZ, RZ, 1.875, 0 ;  /* 0x3f800000ff007431 */ /* 0x000fe400000001ff */
[----:B--2---:R-:W-:-:S05]  /*00e0*/  HADD2.F32 R3, -RZ, R3.H0_H0 ;  /* 0x20000003ff037230 */ /* 0x004fca0000004100 */
[----:B------:R-:W-:-:S13]  /*00f0*/  FSETP.NEU.AND P0, PT, R3, 1, PT ;  /* 0x3f8000000300780b */ /* 0x000fda0003f0d000 */
[----:B------:R-:W-:Y:S05]  /*0100*/  @!P0 BRA `(.L_x_7) ;  /* 0x0000000400048947 */ /* 0x000fea0003800000 */
[----:B------:R-:W-:-:S13]  /*0110*/  FSETP.NAN.AND P0, PT, |R3|, |R3|, PT ;  /* 0x400000030300720b */ /* 0x000fda0003f08200 */
[----:B------:R-:W-:Y:S01]  /*0120*/  @P0 FADD R0, R3, 2 ;  /* 0x4000000003000421 */ /* 0x000fe20000000000 */
[----:B------:R-:W-:Y:S06]  /*0130*/  @P0 BRA `(.L_x_7) ;  /* 0x0000000000f80947 */ /* 0x000fec0003800000 */
[C---:B------:R-:W-:Y:S01]  /*0140*/  FMUL R0, |R3|.reuse, 16777216 ;  /* 0x4b80000003007820 */ /* 0x040fe20000400200 */
[----:B------:R-:W-:Y:S02]  /*0150*/  FSETP.GEU.AND P0, PT, |R3|, 1.175494350822287508e-38, PT ;  /* 0x008000000300780b */ /* 0x000fe40003f0e200 */
[----:B------:R-:W-:Y:S02]  /*0160*/  MOV R10, 0x3a2c32e4 ;  /* 0x3a2c32e4000a7802 */ /* 0x000fe40000000f00 */
[----:B------:R-:W-:-:S04]  /*0170*/  FSEL R0, R0, |R3|, !P0 ;  /* 0x4000000300007208 */ /* 0x000fc80004000000 */
[----:B------:R-:W-:-:S04]  /*0180*/  IADD3 R4, PT, PT, R0, -0x3f3504f3, RZ ;  /* 0xc0cafb0d00047810 */ /* 0x000fc80007ffe0ff */
[----:B------:R-:W-:-:S04]  /*0190*/  LOP3.LUT R5, R4, 0xff800000, RZ, 0xc0, !PT ;  /* 0xff80000004057812 */ /* 0x000fc800078ec0ff */
[-C--:B------:R-:W-:Y:S02]  /*01a0*/  IADD3 R0, PT, PT, R0, -R5.reuse, RZ ;  /* 0x8000000500007210 */ /* 0x080fe40007ffe0ff */
[----:B------:R-:W-:-:S03]  /*01b0*/  I2FP.F32.S32 R5, R5 ;  /* 0x0000000500057245 */ /* 0x000fc60000201400 */
[C---:B------:R-:W-:Y:S01]  /*01c0*/  FADD R6, R0.reuse, 1 ;  /* 0x3f80000000067421 */ /* 0x040fe20000000000 */
[----:B------:R-:W-:Y:S01]  /*01d0*/  FADD R4, R0, -1 ;  /* 0xbf80000000047421 */ /* 0x000fe20000000000 */
[----:B------:R-:W-:Y:S02]  /*01e0*/  FSEL R0, RZ, -24, P0 ;  /* 0xc1c00000ff007808 */ /* 0x000fe40000000000 */
[----:B------:R-:W-:Y:S01]  /*01f0*/  FSETP.NEU.AND P0, PT, |R3|, +INF , PT ;  /* 0x7f8000000300780b */ /* 0x000fe20003f0d200 */
[----:B------:R-:W-:Y:S01]  /*0200*/  FADD R7, R4, R4 ;  /* 0x0000000404077221 */ /* 0x000fe20000000000 */
[----:B------:R-:W0:Y:S01]  /*0210*/  MUFU.RCP R6, R6 ;  /* 0x0000000600067308 */ /* 0x000e220000001000 */
[----:B------:R-:W-:Y:S01]  /*0220*/  FFMA R0, R5, 1.1920928955078125e-07, R0 ;  /* 0x3400000005007823 */ /* 0x000fe20000000000 */
[----:B------:R-:W-:Y:S01]  /*0230*/  FSETP.NEU.AND P0, PT, R3, RZ, P0 ;  /* 0x000000ff0300720b */ /* 0x000fe2000070d000 */
[----:B0-----:R-:W-:-:S04]  /*0240*/  FMUL R7, R6, R7 ;  /* 0x0000000706077220 */ /* 0x001fc80000400000 */
[----:B------:R-:W-:Y:S01]  /*0250*/  FADD R8, R4, -R7 ;  /* 0x8000000704087221 */ /* 0x000fe20000000000 */
[CC--:B------:R-:W-:Y:S01]  /*0260*/  FMUL R5, R7.reuse, R7.reuse ;  /* 0x0000000707057220 */ /* 0x0c0fe20000400000 */
[----:B------:R-:W-:Y:S02]  /*0270*/  FFMA R11, R7, 1.4426950216293334961, R0 ;  /* 0x3fb8aa3b070b7823 */ /* 0x000fe40000000000 */
[----:B------:R-:W-:Y:S01]  /*0280*/  FADD R9, R8, R8 ;  /* 0x0000000808097221 */ /* 0x000fe20000000000 */
[C---:B------:R-:W-:Y:S01]  /*0290*/  FFMA R8, R5.reuse, R10, 0.0032181653659790754318 ;  /* 0x3b52e7db05087423 */ /* 0x040fe2000000000a */
[----:B------:R-:W-:Y:S02]  /*02a0*/  FADD R0, R0, -R11 ;  /* 0x8000000b00007221 */ /* 0x000fe40000000000 */
[----:B------:R-:W-:Y:S01]  /*02b0*/  FFMA R9, R4, -R7, R9 ;  /* 0x8000000704097223 */ /* 0x000fe20000000009 */
[----:B------:R-:W-:Y:S01]  /*02c0*/  FFMA R8, R5, R8, 0.018033718690276145935 ;  /* 0x3c93bb7305087423 */ /* 0x000fe20000000008 */
[----:B------:R-:W-:-:S02]  /*02d0*/  FFMA R0, R7, 1.4426950216293334961, R0 ;  /* 0x3fb8aa3b07007823 */ /* 0x000fc40000000000 */
[----:B------:R-:W-:Y:S01]  /*02e0*/  FMUL R9, R6, R9 ;  /* 0x0000000906097220 */ /* 0x000fe20000400000 */
[----:B------:R-:W-:-:S03]  /*02f0*/  FFMA R8, R5, R8, 0.12022458761930465698 ;  /* 0x3df6384f05087423 */ /* 0x000fc60000000008 */
[----:B------:R-:W-:Y:S01]  /*0300*/  FFMA R0, R9, 1.4426950216293334961, R0 ;  /* 0x3fb8aa3b09007823 */ /* 0x000fe20000000000 */
[----:B------:R-:W-:-:S03]  /*0310*/  FMUL R8, R5, R8 ;  /* 0x0000000805087220 */ /* 0x000fc60000400000 */
[----:B------:R-:W-:Y:S01]  /*0320*/  FFMA R4, R7, 1.9251366722983220825e-08, R0 ;  /* 0x32a55e3407047823 */ /* 0x000fe20000000000 */
[----:B------:R-:W-:-:S04]  /*0330*/  FMUL R0, R8, 3 ;  /* 0x4040000008007820 */ /* 0x000fc80000400000 */
[----:B------:R-:W-:-:S04]  /*0340*/  FFMA R9, R9, R0, R4 ;  /* 0x0000000009097223 */ /* 0x000fc80000000004 */
[----:B------:R-:W-:Y:S01]  /*0350*/  FFMA R8, R7, R8, R9 ;  /* 0x0000000807087223 */ /* 0x000fe20000000009 */
[----:B------:R-:W-:-:S03]  /*0360*/  HFMA2 R7, -RZ, RZ, 0.64013671875, -15.109375 ;  /* 0x391fcb8eff077431 */ /* 0x000fc600000001ff */
[----:B------:R-:W-:-:S04]  /*0370*/  FADD R0, R11, R8 ;  /* 0x000000080b007221 */ /* 0x000fc80000000000 */
[----:B------:R-:W-:Y:S01]  /*0380*/  FMUL R5, R0, 2 ;  /* 0x4000000000057820 */ /* 0x000fe20000400000 */
[----:B------:R-:W-:-:S03]  /*0390*/  FADD R11, -R11, R0 ;  /* 0x000000000b0b7221 */ /* 0x000fc60000000100 */
[----:B------:R-:W0:Y:S01]  /*03a0*/  FRND R4, R5 ;  /* 0x0000000500047307 */ /* 0x000e220000201000 */
[----:B------:R-:W-:Y:S01]  /*03b0*/  FADD R11, R8, -R11 ;  /* 0x8000000b080b7221 */ /* 0x000fe20000000000 */
[----:B------:R-:W-:Y:S01]  /*03c0*/  FFMA R0, R0, 2, -R5 ;  /* 0x4000000000007823 */ /* 0x000fe20000000805 */
[----:B------:R-:W-:-:S03]  /*03d0*/  FSETP.GT.AND P2, PT, |R5|, 152, PT ;  /* 0x431800000500780b */ /* 0x000fc60003f44200 */
[----:B------:R-:W-:Y:S01]  /*03e0*/  FFMA R11, R11, 2, R0 ;  /* 0x400000000b0b7823 */ /* 0x000fe20000000000 */
[----:B0-----:R-:W-:Y:S01]  /*03f0*/  FADD R0, R5, -R4 ;  /* 0x8000000405007221 */ /* 0x001fe20000000000 */
[----:B------:R-:W-:-:S03]  /*0400*/  FSETP.GT.AND P1, PT, R4, RZ, PT ;  /* 0x000000ff0400720b */ /* 0x000fc60003f24000 */
[----:B------:R-:W-:Y:S01]  /*0410*/  FADD R0, R0, R11 ;  /* 0x0000000b00007221 */ /* 0x000fe20000000000 */
[----:B------:R-:W-:Y:S02]  /*0420*/  SEL R4, RZ, 0x83000000, P1 ;  /* 0x83000000ff047807 */ /* 0x000fe40000800000 */
[----:B------:R-:W-:Y:S01]  /*0430*/  FSETP.GEU.AND P1, PT, R5, RZ, PT ;  /* 0x000000ff0500720b */ /* 0x000fe20003f2e000 */
[----:B------:R-:W-:Y:S01]  /*0440*/  FFMA R7, R0, R7, 0.0013391353422775864601 ;  /* 0x3aaf85ed00077423 */ /* 0x000fe20000000007 */
[----:B------:R-:W-:-:S03]  /*0450*/  IADD3 R6, PT, PT, R4, 0x7f000000, RZ ;  /* 0x7f00000004067810 */ /* 0x000fc60007ffe0ff */
[C---:B------:R-:W-:Y:S02]  /*0460*/  FFMA R9, R0.reuse, R7, 0.0096188392490148544312 ;  /* 0x3c1d985600097423 */ /* 0x040fe40000000007 */
[----:B------:R-:W0:Y:S02]  /*0470*/  F2I.NTZ R7, R5 ;  /* 0x0000000500077305 */ /* 0x000e240000203100 */
[----:B------:R-:W-:-:S04]  /*0480*/  FFMA R9, R0, R9, 0.055503588169813156128 ;  /* 0x3d6357bb00097423 */ /* 0x000fc80000000009 */
[----:B------:R-:W-:-:S04]  /*0490*/  FFMA R9, R0, R9, 0.24022644758224487305 ;  /* 0x3e75fdec00097423 */ /* 0x000fc80000000009 */
[----:B------:R-:W-:-:S04]  /*04a0*/  FFMA R9, R0, R9, 0.69314718246459960938 ;  /* 0x3f31721800097423 */ /* 0x000fc80000000009 */
[----:B------:R-:W-:Y:S01]  /*04b0*/  FFMA R9, R0, R9, 1 ;  /* 0x3f80000000097423 */ /* 0x000fe20000000009 */
[----:B0-----:R-:W-:Y:S01]  /*04c0*/  LEA R7, R7, -R4, 0x17 ;  /* 0x8000000407077211 */ /* 0x001fe200078eb8ff */
[----:B------:R-:W-:Y:S01]  /*04d0*/  @!P0 FADD R4, R3, R3 ;  /* 0x0000000303048221 */ /* 0x000fe20000000000 */
[----:B------:R-:W-:Y:S01]  /*04e0*/  FSEL R0, RZ, +INF , !P1 ;  /* 0x7f800000ff007808 */ /* 0x000fe20004800000 */
[----:B------:R-:W-:-:S04]  /*04f0*/  FMUL R6, R6, R9 ;  /* 0x0000000906067220 */ /* 0x000fc80000400000 */
[----:B------:R-:W-:Y:S01]  /*0500*/  @!P2 FMUL R0, R7, R6 ;  /* 0x000000060700a220 */ /* 0x000fe20000400000 */
[----:B------:R-:W-:-:S07]  /*0510*/  @!P0 LOP3.LUT R0, R4, 0x7fffffff, RZ, 0xc0, !PT ;  /* 0x7fffffff04008812 */ /* 0x000fce00078ec0ff */
.L_x_7:
[----:B------:R-:W-:Y:S05]  /*0520*/  BSYNC.RECONVERGENT B0 ;  /* 0x0000000000007941 */ /* 0x000fea0003800200 */
.L_x_6:
[----:B------:R-:W-:Y:S01]  /*0530*/  FFMA R0, R0, 0.044714998453855514526, R3 ;  /* 0x3d37271300007823 */ /* 0x000fe20000000003 */
[----:B------:R-:W-:Y:S01]  /*0540*/  MOV R8, 0x3c80f082 ;  /* 0x3c80f08200087802 */ /* 0x000fe20000000f00 */
[----:B------:R-:W-:Y:S02]  /*0550*/  HFMA2 R6, -RZ, RZ, 1.875, 0 ;  /* 0x3f800000ff067431 */ /* 0x000fe400000001ff */
[----:B------:R-:W-:-:S04]  /*0560*/  FMUL R4, R0, 0.79788458347320556641 ;  /* 0x3f4c422a00047820 */ /* 0x000fc80000400000 */
[C---:B------:R-:W-:Y:S01]  /*0570*/  FMUL R0, |R4|.reuse, 2.8853900432586669922 ;  /* 0x4038aa3b04007820 */ /* 0x040fe20000400200 */
[C---:B------:R-:W-:Y:S01]  /*0580*/  FMUL R9, R4.reuse, R4 ;  /* 0x0000000404097220 */ /* 0x040fe20000400000 */
[C---:B------:R-:W-:Y:S02]  /*0590*/  FSETP.GE.AND P1, PT, |R4|.reuse, 0.60000002384185791016, PT ;  /* 0x3f19999a0400780b */ /* 0x040fe40003f26200 */
[----:B------:R-:W-:Y:S01]  /*05a0*/  FSETP.GE.AND P0, PT, |R4|, 9.010913848876953125, PT ;  /* 0x41102cb40400780b */ /* 0x000fe20003f06200 */
[C---:B------:R-:W-:Y:S01]  /*05b0*/  FFMA R8, R9.reuse, R8, -0.052303962409496307373 ;  /* 0xbd563cae09087423 */ /* 0x040fe20000000008 */
[----:B------:R-:W0:Y:S03]  /*05c0*/  MUFU.EX2 R0, R0 ;  /* 0x0000000000007308 */ /* 0x000e260000000800 */
[----:B------:R-:W-:Y:S01]  /*05d0*/  FFMA R8, R9, R8, 0.1331529766321182251 ;  /* 0x3e08594109087423 */ /* 0x000fe20000000008 */
[----:B0-----:R-:W-:-:S03]  /*05e0*/  FADD R5, R0, 1 ;  /* 0x3f80000000057421 */ /* 0x001fc60000000000 */
[----:B------:R-:W-:-:S04]  /*05f0*/  FFMA R0, R9, R8, -0.33332768082618713379 ;  /* 0xbeaaa9ed09007423 */ /* 0x000fc80000000008 */
[----:B------:R-:W-:Y:S01]  /*0600*/  FFMA R9, R9, R0, RZ ;  /* 0x0000000009097223 */ /* 0x000fe200000000ff */
[----:B------:R-:W0:Y:S02]  /*0610*/  MUFU.RCP R5, R5 ;  /* 0x0000000500057308 */ /* 0x000e240000001000 */
[----:B0-----:R-:W-:-:S05]  /*0620*/  FFMA R6, R5, -2, R6 ;  /* 0xc000000005067823 */ /* 0x001fca0000000006 */
[----:B------:R-:W-:-:S04]  /*0630*/  FSEL R7, R6, 1, !P0 ;  /* 0x3f80000006077808 */ /* 0x000fc80004000000 */
[--C-:B------:R-:W-:Y:S01]  /*0640*/  LOP3.LUT R10, R7, 0x80000000, R4.reuse, 0xb8, !PT ;  /* 0x80000000070a7812 */ /* 0x100fe200078eb804 */
[----:B------:R-:W-:Y:S01]  /*0650*/  @!P1 FFMA R10, R4, R9, R4 ;  /* 0x00000009040a9223 */ /* 0x000fe20000000004 */
[----:B------:R-:W0:Y:S01]  /*0660*/  F2F.F64.F32 R6, R3 ;  /* 0x0000000300067310 */ /* 0x000e220000201800 */
[----:B------:R-:W1:Y:S07]  /*0670*/  LDC.64 R8, c[0x0][0x388] ;  /* 0x0000e200ff087b82 */ /* 0x000e6e0000000a00 */
[----:B------:R-:W2:Y:S01]  /*0680*/  F2F.F64.F32 R4, R10 ;  /* 0x0000000a00047310 */ /* 0x000ea20000201800 */
[----:B0-----:R-:W-:-:S02]  /*0690*/  DMUL R6, R6, 0.5 ;  /* 0x3fe0000006067828 */ /* 0x001fc40000000000 */
[----:B--2---:R-:W-:-:S08]  /*06a0*/  DADD R4, R4, 1 ;  /* 0x3ff0000004047429 */ /* 0x004fd00000000000 */
[----:B------:R-:W-:Y:S01]  /*06b0*/  DMUL R4, R4, R6 ;  /* 0x0000000604047228 */ /* 0x000fe20000000000 */
[----:B-1----:R-:W-:-:S09]  /*06c0*/  IMAD.WIDE R6, R2, 0x2, R8 ;  /* 0x0000000202067825 */ /* 0x002fd200078e0208 */
[----:B------:R-:W0:Y:S02]  /*06d0*/  F2F.F32.F64 R4, R4 ;  /* 0x0000000400047310 */ /* 0x000e240000301000 */
[----:B0-----:R-:W-:-:S05]  /*06e0*/  F2FP.F16.F32.PACK_AB R0, RZ, R4 ;  /* 0x00000004ff00723e */ /* 0x001fca00000000ff */
[----:B------:R-:W-:Y:S01]  /*06f0*/  STG.E.U16 desc[UR4][R6.64], R0 ;  /* 0x0000000006007986 */ /* 0x000fe2000c101504 */
[----:B------:R-:W-:Y:S05]  /*0700*/  EXIT ;  /* 0x000000000000794d */ /* 0x000fea0003800000 */
.L_x_8:
        /* <DEDUP_REMOVED lines=15> */
.L_x_24:


//--------------------- .text.gelu_approx_fast_f32 --------------------------
	.section	.text.gelu_approx_fast_f32,"ax",@progbits
	.align	128
        .global         gelu_approx_fast_f32
        .type           gelu_approx_fast_f32,@function
        .size           gelu_approx_fast_f32,(.L_x_25 - gelu_approx_fast_f32)
        .other          gelu_approx_fast_f32,@"STO_CUDA_ENTRY STV_DEFAULT"
gelu_approx_fast_f32:
.text.gelu_approx_fast_f32:
        /* <DEDUP_REMOVED lines=11> */
[----:B-1----:R-:W2:Y:S01]  /*00b0*/  LDG.E R3, desc[UR4][R4.64] ;  /* 0x0000000404037981 */ /* 0x002ea2000c1e1900 */
[----:B------:R-:W-:Y:S01]  /*00c0*/  BSSY.RECONVERGENT B0, `(.L_x_9) ;  /* 0x0000045000007945 */ /* 0x000fe20003800200 */
[----:B------:R-:W-:Y:S01]  /*00d0*/  HFMA2 R0, -RZ, RZ, 1.875, 0 ;  /* 0x3f800000ff007431 */ /* 0x000fe200000001ff */
[----:B--2---:R-:W-:-:S13]  /*00e0*/  FSETP.NEU.AND P0, PT, R3, 1, PT ;  /* 0x3f8000000300780b */ /* 0x004fda0003f0d000 */
        /* <DEDUP_REMOVED lines=66> */
.L_x_10:
[----:B------:R-:W-:Y:S05]  /*0510*/  BSYNC.RECONVERGENT B0 ;  /* 0x0000000000007941 */ /* 0x000fea0003800200 */
.L_x_9:
        /* <DEDUP_REMOVED lines=27> */
[----:B0-----:R-:W-:Y:S01]  /*06d0*/  STG.E desc[UR4][R6.64], R5 ;  /* 0x0000000506007986 */ /* 0x001fe2000c101904 */
[----:B------:R-:W-:Y:S05]  /*06e0*/  EXIT ;  /* 0x000000000000794d */ /* 0x000fea0003800000 */
.L_x_11:
        /* <DEDUP_REMOVED lines=9> */
.L_x_25:


//--------------------- .text.gelu_approx_f16     --------------------------
	.section	.text.gelu_approx_f16,"ax",@progbits
	.align	128
        .global         gelu_approx_f16
        .type           gelu_approx_f16,@function
        .size           gelu_approx_f16,(.L_x_26 - gelu_approx_f16)
        .other          gelu_approx_f16,@"STO_CUDA_ENTRY STV_DEFAULT"
gelu_approx_f16:
.text.gelu_approx_f16:
        /* <DEDUP_REMOVED lines=12> */
[----:B------:R-:W-:Y:S01]  /*00c0*/  HFMA2 R9, -RZ, RZ, 0.771484375, 0.21533203125 ;  /* 0x3a2c32e4ff097431 */ /* 0x000fe200000001ff */
[----:B------:R-:W-:Y:S01]  /*00d0*/  BSSY.RECONVERGENT B0, `(.L_x_12) ;  /* 0x0000049000007945 */ /* 0x000fe20003800200 */
[----:B------:R-:W-:Y:S02]  /*00e0*/  HFMA2 R10, -RZ, RZ, 1.875, 0 ;  /* 0x3f800000ff0a7431 */ /* 0x000fe400000001ff */
[----:B--2---:R-:W-:-:S05]  /*00f0*/  HADD2.F32 R3, -RZ, R3.H0_H0 ;  /* 0x20000003ff037230 */ /* 0x004fca0000004100 */
[C---:B------:R-:W-:Y:S01]  /*0100*/  FMUL R0, |R3|.reuse, 16777216 ;  /* 0x4b80000003007820 */ /* 0x040fe20000400200 */
[C---:B------:R-:W-:Y:S02]  /*0110*/  FSETP.GEU.AND P0, PT, |R3|.reuse, 1.175494350822287508e-38, PT ;  /* 0x008000000300780b */ /* 0x040fe40003f0e200 */
[----:B------:R-:W-:Y:S02]  /*0120*/  FSETP.NEU.AND P2, PT, R3, 1, PT ;  /* 0x3f8000000300780b */ /* 0x000fe40003f4d000 */
[----:B------:R-:W-:-:S04]  /*0130*/  FSEL R0, R0, |R3|, !P0 ;  /* 0x4000000300007208 */ /* 0x000fc80004000000 */
[----:B------:R-:W-:-:S04]  /*0140*/  IADD3 R6, PT, PT, R0, -0x3f3504f3, RZ ;  /* 0xc0cafb0d00067810 */ /* 0x000fc80007ffe0ff */
[----:B------:R-:W-:-:S04]  /*0150*/  LOP3.LUT R7, R6, 0xff800000, RZ, 0xc0, !PT ;  /* 0xff80000006077812 */ /* 0x000fc800078ec0ff */
[-C--:B------:R-:W-:Y:S02]  /*0160*/  IADD3 R0, PT, PT, R0, -R7.reuse, RZ ;  /* 0x8000000700007210 */ /* 0x080fe40007ffe0ff */
[----:B------:R-:W-:-:S03]  /*0170*/  I2FP.F32.S32 R7, R7 ;  /* 0x0000000700077245 */ /* 0x000fc60000201400 */
[C---:B------:R-:W-:Y:S01]  /*0180*/  FADD R8, R0.reuse, 1 ;  /* 0x3f80000000087421 */ /* 0x040fe20000000000 */
[----:B------:R-:W-:Y:S01]  /*0190*/  FADD R6, R0, -1 ;  /* 0xbf80000000067421 */ /* 0x000fe20000000000 */
[----:B------:R-:W-:-:S03]  /*01a0*/  FSEL R0, RZ, -24, P0 ;  /* 0xc1c00000ff007808 */ /* 0x000fc60000000000 */
[----:B------:R-:W-:Y:S01]  /*01b0*/  FADD R5, R6, R6 ;  /* 0x0000000606057221 */ /* 0x000fe20000000000 */
[----:B------:R-:W0:Y:S01]  /*01c0*/  MUFU.RCP R8, R8 ;  /* 0x0000000800087308 */ /* 0x000e220000001000 */
[----:B------:R-:W-:Y:S02]  /*01d0*/  FFMA R0, R7, 1.1920928955078125e-07, R0 ;  /* 0x3400000007007823 */ /* 0x000fe40000000000 */
[----:B0-----:R-:W-:-:S04]  /*01e0*/  FMUL R5, R8, R5 ;  /* 0x0000000508057220 */ /* 0x001fc80000400000 */
[----:B------:R-:W-:Y:S01]  /*01f0*/  FADD R7, R6, -R5 ;  /* 0x8000000506077221 */ /* 0x000fe20000000000 */
[C---:B------:R-:W-:Y:S01]  /*0200*/  FMUL R4, R5.reuse, R5 ;  /* 0x0000000505047220 */ /* 0x040fe20000400000 */
[----:B------:R-:W-:Y:S02]  /*0210*/  FFMA R11, R5, 1.4426950216293334961, R0 ;  /* 0x3fb8aa3b050b7823 */ /* 0x000fe40000000000 */
[----:B------:R-:W-:Y:S01]  /*0220*/  FADD R7, R7, R7 ;  /* 0x0000000707077221 */ /* 0x000fe20000000000 */
[----:B------:R-:W-:Y:S01]  /*0230*/  FFMA R9, R4, R9, 0.0032181653659790754318 ;  /* 0x3b52e7db04097423 */ /* 0x000fe20000000009 */
[----:B------:R-:W-:Y:S02]  /*0240*/  FADD R0, R0, -R11 ;  /* 0x8000000b00007221 */ /* 0x000fe40000000000 */
[----:B------:R-:W-:Y:S01]  /*0250*/  FFMA R7, R6, -R5, R7 ;  /* 0x8000000506077223 */ /* 0x000fe20000000007 */
[----:B------:R-:W-:Y:S01]  /*0260*/  FFMA R9, R4, R9, 0.018033718690276145935 ;  /* 0x3c93bb7304097423 */ /* 0x000fe20000000009 */
[----:B------:R-:W-:-:S02]  /*0270*/  FFMA R0, R5, 1.4426950216293334961, R0 ;  /* 0x3fb8aa3b05007823 */ /* 0x000fc40000000000 */
[----:B------:R-:W-:Y:S01]  /*0280*/  FMUL R7, R8, R7 ;  /* 0x0000000708077220 */ /* 0x000fe20000400000 */
[----:B------:R-:W-:-:S03]  /*0290*/  FFMA R9, R4, R9, 0.12022458761930465698 ;  /* 0x3df6384f04097423 */ /* 0x000fc60000000009 */
[----:B------:R-:W-:Y:S01]  /*02a0*/  FFMA R0, R7, 1.4426950216293334961, R0 ;  /* 0x3fb8aa3b07007823 */ /* 0x000fe20000000000 */
[----:B------:R-:W-:Y:S01]  /*02b0*/  FMUL R4, R4, R9 ;  /* 0x0000000904047220 */ /* 0x000fe20000400000 */
[----:B------:R-:W-:Y:S02]  /*02c0*/  MOV R9, 0x391fcb8e ;  /* 0x391fcb8e00097802 */ /* 0x000fe40000000f00 */
[----:B------:R-:W-:Y:S01]  /*02d0*/  FFMA R0, R5, 1.9251366722983220825e-08, R0 ;  /* 0x32a55e3405007823 */ /* 0x000fe20000000000 */
[----:B------:R-:W-:-:S04]  /*02e0*/  FMUL R6, R4, 3 ;  /* 0x4040000004067820 */ /* 0x000fc80000400000 */
[----:B------:R-:W-:-:S04]  /*02f0*/  FFMA R7, R7, R6, R0 ;  /* 0x0000000607077223 */ /* 0x000fc80000000000 */
[----:B------:R-:W-:-:S04]  /*0300*/  FFMA R4, R5, R4, R7 ;  /* 0x0000000405047223 */ /* 0x000fc80000000007 */
[----:B------:R-:W-:-:S04]  /*0310*/  FADD R0, R11, R4 ;  /* 0x000000040b007221 */ /* 0x000fc80000000000 */
[----:B------:R-:W-:Y:S01]  /*0320*/  FMUL R5, R0, 3 ;  /* 0x4040000000057820 */ /* 0x000fe20000400000 */
[----:B------:R-:W-:-:S03]  /*0330*/  FADD R11, -R11, R0 ;  /* 0x000000000b0b7221 */ /* 0x000fc60000000100 */
[----:B------:R-:W0:Y:S01]  /*0340*/  FRND R6, R5 ;  /* 0x0000000500067307 */ /* 0x000e220000201000 */
[----:B------:R-:W-:Y:S01]  /*0350*/  FADD R11, R4, -R11 ;  /* 0x8000000b040b7221 */ /* 0x000fe20000000000 */
[----:B------:R-:W-:Y:S01]  /*0360*/  FFMA R0, R0, 3, -R5 ;  /* 0x4040000000007823 */ /* 0x000fe20000000805 */
[----:B------:R-:W-:-:S03]  /*0370*/  FSETP.GEU.AND P1, PT, R5, RZ, PT ;  /* 0x000000ff0500720b */ /* 0x000fc60003f2e000 */
[----:B------:R-:W-:Y:S02]  /*0380*/  FFMA R0, R11, 3, R0 ;  /* 0x404000000b007823 */ /* 0x000fe40000000000 */
[----:B------:R-:W1:Y:S01]  /*0390*/  F2I.NTZ R4, R5 ;  /* 0x0000000500047305 */ /* 0x000e620000203100 */
[----:B0-----:R-:W-:Y:S01]  /*03a0*/  FADD R7, R5, -R6 ;  /* 0x8000000605077221 */ /* 0x001fe20000000000 */
[----:B------:R-:W-:-:S03]  /*03b0*/  FSETP.GT.AND P0, PT, R6, RZ, PT ;  /* 0x000000ff0600720b */ /* 0x000fc60003f04000 */
[----:B------:R-:W-:-:S04]  /*03c0*/  FADD R0, R0, R7 ;  /* 0x0000000700007221 */ /* 0x000fc80000000000 */
[C---:B------:R-:W-:Y:S01]  /*03d0*/  FFMA R7, R0.reuse, R9, 0.0013391353422775864601 ;  /* 0x3aaf85ed00077423 */ /* 0x040fe20000000009 */
[----:B------:R-:W-:Y:S02]  /*03e0*/  SEL R9, RZ, 0x83000000, P0 ;  /* 0x83000000ff097807 */ /* 0x000fe40000000000 */
[----:B------:R-:W-:Y:S01]  /*03f0*/  FSETP.GT.AND P0, PT, |R5|, 152, PT ;  /* 0x431800000500780b */ /* 0x000fe20003f04200 */
[----:B------:R-:W-:Y:S01]  /*0400*/  FFMA R7, R0, R7, 0.0096188392490148544312 ;  /* 0x3c1d985600077423 */ /* 0x000fe20000000007 */
[----:B------:R-:W-:Y:S02]  /*0410*/  IADD3 R6, PT, PT, R9, 0x7f000000, RZ ;  /* 0x7f00000009067810 */ /* 0x000fe40007ffe0ff */
[----:B-1----:R-:W-:Y:S01]  /*0420*/  LEA R9, R4, -R9, 0x17 ;  /* 0x8000000904097211 */ /* 0x002fe200078eb8ff */
[----:B------:R-:W-:-:S04]  /*0430*/  FFMA R7, R0, R7, 0.055503588169813156128 ;  /* 0x3d6357bb00077423 */ /* 0x000fc80000000007 */
[----:B------:R-:W-:-:S04]  /*0440*/  FFMA R7, R0, R7, 0.24022644758224487305 ;  /* 0x3e75fdec00077423 */ /* 0x000fc80000000007 */
[----:B------:R-:W-:-:S04]  /*0450*/  FFMA R7, R0, R7, 0.69314718246459960938 ;  /* 0x3f31721800077423 */ /* 0x000fc80000000007 */
[----:B------:R-:W-:Y:S01]  /*0460*/  FFMA R7, R0, R7, 1 ;  /* 0x3f80000000077423 */ /* 0x000fe20000000007 */
[----:B------:R-:W-:-:S03]  /*0470*/  MOV R0, 0x3f800000 ;  /* 0x3f80000000007802 */ /* 0x000fc60000000f00 */
[----:B------:R-:W-:-:S04]  /*0480*/  FMUL R6, R7, R6 ;  /* 0x0000000607067220 */ /* 0x000fc80000400000 */
[----:B------:R-:W-:Y:S01]  /*0490*/  FMUL R6, R6, R9 ;  /* 0x0000000906067220 */ /* 0x000fe20000400000 */
[----:B------:R-:W-:Y:S01]  /*04a0*/  @P0 FSEL R6, RZ, +INF , !P1 ;  /* 0x7f800000ff060808 */ /* 0x000fe20004800000 */
[----:B------:R-:W-:Y:S06]  /*04b0*/  @!P2 BRA `(.L_x_13) ;  /* 0x000000000028a947 */ /* 0x000fec0003800000 */
[----:B------:R-:W-:-:S13]  /*04c0*/  FSETP.NAN.AND P0, PT, |R3|, |R3|, PT ;  /* 0x400000030300720b */ /* 0x000fda0003f08200 */
[----:B------:R-:W-:Y:S01]  /*04d0*/  @P0 FADD R0, R3, 3 ;  /* 0x4040000003000421 */ /* 0x000fe20000000000 */
[----:B------:R-:W-:Y:S06]  /*04e0*/  @P0 BRA `(.L_x_13) ;  /* 0x00000000001c0947 */ /* 0x000fec0003800000 */
[----:B------:R-:W-:-:S04]  /*04f0*/  FSETP.NEU.AND P0, PT, |R3|, +INF , PT ;  /* 0x7f8000000300780b */ /* 0x000fc80003f0d200 */
[----:B------:R-:W-:-:S13]  /*0500*/  FSETP.NEU.AND P0, PT, R3, RZ, P0 ;  /* 0x000000ff0300720b */ /* 0x000fda000070d000 */
[----:B------:R-:W-:Y:S01]  /*0510*/  @!P0 FADD R0, R3, R3 ;  /* 0x0000000303008221 */ /* 0x000fe20000000000 */
[----:B------:R-:W-:Y:S06]  /*0520*/  @!P0 BRA `(.L_x_13) ;  /* 0x00000000000c8947 */ /* 0x000fec0003800000 */
[----:B------:R-:W-:Y:S02]  /*0530*/  FSETP.GEU.AND P0, PT, R3, RZ, PT ;  /* 0x000000ff0300720b */ /* 0x000fe40003f0e000 */
[----:B------:R-:W-:-:S11]  /*0540*/  MOV R0, R6 ;  /* 0x0000000600007202 */ /* 0x000fd60000000f00 */
[----:B------:R-:W-:-:S07]  /*0550*/  @!P0 FADD R0, -R6, -RZ ;  /* 0x800000ff06008221 */ /* 0x000fce0000000100 */
.L_x_13:
[----:B------:R-:W-:Y:S05]  /*0560*/  BSYNC.RECONVERGENT B0 ;  /* 0x0000000000007941 */ /* 0x000fea0003800200 */
.L_x_12:
[----:B------:R-:W-:Y:S01]  /*0570*/  FFMA R0, R0, 0.044714998453855514526, R3 ;  /* 0x3d37271300007823 */ /* 0x000fe20000000003 */
[----:B------:R-:W-:-:S03]  /*0580*/  HFMA2 R8, -RZ, RZ, 1.125, -9232 ;  /* 0x3c80f082ff087431 */ /* 0x000fc600000001ff */
        /* <DEDUP_REMOVED lines=27> */
.L_x_14:
        /* <DEDUP_REMOVED lines=12> */
.L_x_26:


//--------------------- .text.gelu_approx_f32     --------------------------
	.section	.text.gelu_approx_f32,"ax",@progbits
	.align	128
        .global         gelu_approx_f32
        .type           gelu_approx_f32,@function
        .size           gelu_approx_f32,(.L_x_27 - gelu_approx_f32)
        .other          gelu_approx_f32,@"STO_CUDA_ENTRY STV_DEFAULT"
gelu_approx_f32:
.text.gelu_approx_f32:
        /* <DEDUP_REMOVED lines=12> */
[----:B------:R-:W-:Y:S01]  /*00c0*/  HFMA2 R13, -RZ, RZ, 0.771484375, 0.21533203125 ;  /* 0x3a2c32e4ff0d7431 */ /* 0x000fe200000001ff */
[----:B------:R-:W-:Y:S01]  /*00d0*/  BSSY.RECONVERGENT B0, `(.L_x_15) ;  /* 0x0000048000007945 */ /* 0x000fe20003800200 */
[----:B------:R-:W-:Y:S02]  /*00e0*/  HFMA2 R10, -RZ, RZ, 1.875, 0 ;  /* 0x3f800000ff0a7431 */ /* 0x000fe400000001ff */
[C---:B--2---:R-:W-:Y:S01]  /*00f0*/  FMUL R0, |R3|.reuse, 16777216 ;  /* 0x4b80000003007820 */ /* 0x044fe20000400200 */
        /* <DEDUP_REMOVED lines=31> */
[----:B------:R-:W-:-:S03]  /*02f0*/  MOV R9, 0x391fcb8e ;  /* 0x391fcb8e00097802 */ /* 0x000fc60000000f00 */
        /* <DEDUP_REMOVED lines=37> */
.L_x_16:
[----:B------:R-:W-:Y:S05]  /*0550*/  BSYNC.RECONVERGENT B0 ;  /* 0x0000000000007941 */ /* 0x000fea0003800200 */
.L_x_15:
        /* <DEDUP_REMOVED lines=28> */
.L_x_17:
        /* <DEDUP_REMOVED lines=14> */
.L_x_27:


//--------------------- .nv.shared.reserved.0     --------------------------
	.section	.nv.shared.reserved.0,"aw",@nobits
	.weak		__nv_reservedSMEM_offset_0_alias
	.size		__nv_reservedSMEM_offset_0_alias, 0, 64
	.other		__nv_reservedSMEM_offset_0_alias,@"STO_CUDA_RESERVED_SHARED STV_DEFAULT"
__nv_reservedSMEM_offset_0_alias:
	.zero		0
	.zero		64


//--------------------- .nv.constant0.apply_rope_nd4_f16 --------------------------
	.section	.nv.constant0.apply_rope_nd4_f16,"a",@progbits
	.sectionflags	@""
	.align	4
.nv.constant0.apply_rope_nd4_f16:
	.zero		992


//--------------------- .nv.constant0.apply_rope_nd3_f16 --------------------------
	.section	.nv.constant0.apply_rope_nd3_f16,"a",@progbits
	.sectionflags	@""
	.align	4
.nv.constant0.apply_rope_nd3_f16:
	.zero		976


//--------------------- .nv.constant0.apply_rope_nd2_f16 --------------------------
	.section	.nv.constant0.apply_rope_nd2_f16,"a",@progbits
	.sectionflags	@""
	.align	4
.nv.constant0.apply_rope_nd2_f16:
	.zero		960


//--------------------- .nv.constant0.apply_rope_nd4_f32 --------------------------
	.section	.nv.constant0.apply_rope_nd4_f32,"a",@progbits
	.sectionflags	@""
	.align	4
.nv.constant0.apply_rope_nd4_f32:
	.zero		992


//--------------------- .nv.constant0.apply_rope_nd3_f32 --------------------------
	.section	.nv.constant0.apply_rope_nd3_f32,"a",@progbits
	.sectionflags	@""
	.align	4
.nv.constant0.apply_rope_nd3_f32:
	.zero		976


//--------------------- .nv.constant0.apply_rope_nd2_f32 --------------------------
	.section	.nv.constant0.apply_rope_nd2_f32,"a",@progbits
	.sectionflags	@""
	.align	4
.nv.constant0.apply_rope_nd2_f32:
	.zero		960


//--------------------- .nv.constant0.gelu_approx_fast_f16 --------------------------
	.section	.nv.constant0.gelu_approx_fast_f16,"a",@progbits
	.sectionflags	@""
	.align	4
.nv.constant0.gelu_approx_fast_f16:
	.zero		916


//--------------------- .nv.constant0.gelu_approx_fast_f32 --------------------------
	.section	.nv.constant0.gelu_approx_fast_f32,"a",@progbits
	.sectionflags	@""
	.align	4
.nv.constant0.gelu_approx_fast_f32:
	.zero		916


//--------------------- .nv.constant0.gelu_approx_f16 --------------------------
	.section	.nv.constant0.gelu_approx_f16,"a",@progbits
	.sectionflags	@""
	.align	4
.nv.constant0.gelu_approx_f16:
	.zero		916


//--------------------- .nv.constant0.gelu_approx_f32 --------------------------
	.section	.nv.constant0.gelu_approx_f32,"a",@progbits
	.sectionflags	@""
	.align	4
.nv.constant0.gelu_approx_f32:
	.zero		916


//--------------------- SYMBOLS --------------------------

	.type		.nv.reservedSmem.offset0,@object
	.size		.nv.reservedSmem.offset0,0x4
